//
// Generated by NVIDIA NVVM Compiler
//
// Compiler Build ID: CL-36424714
// Cuda compilation tools, release 13.0, V13.0.88
// Based on NVVM 20.0.0
//

.version 9.0
.target sm_100
.address_size 64

	// .globl	_Z9matrixMulPfS_S_iii
.global .align 4 .b8 precalc_xorwow_matrix[102400];
.global .align 4 .b8 precalc_xorwow_offset_matrix[102400];
.global .align 4 .b8 mrg32k3aM1[2304];
.global .align 4 .b8 mrg32k3aM2[2304];
.global .align 4 .b8 mrg32k3aM1SubSeq[2016];
.global .align 4 .b8 mrg32k3aM2SubSeq[2016];
.global .align 4 .b8 mrg32k3aM1Seq[2304];
.global .align 4 .b8 mrg32k3aM2Seq[2304];
.const .align 8 .b8 __cr_lgamma_table[72];

.visible .entry _Z9matrixMulPfS_S_iii(
	.param .u64 .ptr .align 1 _Z9matrixMulPfS_S_iii_param_0,
	.param .u64 .ptr .align 1 _Z9matrixMulPfS_S_iii_param_1,
	.param .u64 .ptr .align 1 _Z9matrixMulPfS_S_iii_param_2,
	.param .u32 _Z9matrixMulPfS_S_iii_param_3,
	.param .u32 _Z9matrixMulPfS_S_iii_param_4,
	.param .u32 _Z9matrixMulPfS_S_iii_param_5
)
{
	.reg .pred 	%p<13>;
	.reg .b32 	%r<41>;
	.reg .b32 	%f<68>;
	.reg .b64 	%rd<53>;

	ld.param.u64 	%rd7, [_Z9matrixMulPfS_S_iii_param_0];
	ld.param.u64 	%rd8, [_Z9matrixMulPfS_S_iii_param_1];
	ld.param.u64 	%rd6, [_Z9matrixMulPfS_S_iii_param_2];
	ld.param.u32 	%r20, [_Z9matrixMulPfS_S_iii_param_3];
	ld.param.u32 	%r18, [_Z9matrixMulPfS_S_iii_param_4];
	ld.param.u32 	%r19, [_Z9matrixMulPfS_S_iii_param_5];
	cvta.to.global.u64 	%rd1, %rd8;
	cvta.to.global.u64 	%rd2, %rd7;
	mov.u32 	%r21, %ctaid.y;
	mov.u32 	%r22, %ntid.y;
	mov.u32 	%r23, %tid.y;
	mad.lo.s32 	%r1, %r21, %r22, %r23;
	mov.u32 	%r24, %ctaid.x;
	mov.u32 	%r25, %ntid.x;
	mov.u32 	%r26, %tid.x;
	mad.lo.s32 	%r2, %r24, %r25, %r26;
	setp.ge.s32 	%p1, %r1, %r20;
	setp.ge.s32 	%p2, %r2, %r19;
	or.pred  	%p3, %p1, %p2;
	@%p3 bra 	$L__BB0_14;
	setp.lt.s32 	%p4, %r18, 1;
	mov.f32 	%f67, 0f00000000;
	@%p4 bra 	$L__BB0_13;
	mul.lo.s32 	%r3, %r18, %r1;
	and.b32  	%r4, %r18, 7;
	setp.lt.u32 	%p5, %r18, 8;
	mov.f32 	%f67, 0f00000000;
	mov.b32 	%r39, 0;
	@%p5 bra 	$L__BB0_5;
	and.b32  	%r39, %r18, 2147483640;
	neg.s32 	%r37, %r39;
	shl.b32 	%r7, %r19, 3;
	mul.wide.u32 	%rd9, %r3, 4;
	add.s64 	%rd10, %rd9, %rd2;
	add.s64 	%rd52, %rd10, 16;
	mov.f32 	%f67, 0f00000000;
	mul.wide.s32 	%rd13, %r19, 4;
	mov.u32 	%r36, %r2;
$L__BB0_4:
	.pragma "nounroll";
	ld.global.f32 	%f17, [%rd52+-16];
	mul.wide.s32 	%rd11, %r36, 4;
	add.s64 	%rd12, %rd1, %rd11;
	ld.global.f32 	%f18, [%rd12];
	fma.rn.f32 	%f19, %f17, %f18, %f67;
	ld.global.f32 	%f20, [%rd52+-12];
	add.s64 	%rd14, %rd12, %rd13;
	ld.global.f32 	%f21, [%rd14];
	fma.rn.f32 	%f22, %f20, %f21, %f19;
	ld.global.f32 	%f23, [%rd52+-8];
	add.s64 	%rd15, %rd14, %rd13;
	ld.global.f32 	%f24, [%rd15];
	fma.rn.f32 	%f25, %f23, %f24, %f22;
	ld.global.f32 	%f26, [%rd52+-4];
	add.s64 	%rd16, %rd15, %rd13;
	ld.global.f32 	%f27, [%rd16];
	fma.rn.f32 	%f28, %f26, %f27, %f25;
	ld.global.f32 	%f29, [%rd52];
	add.s64 	%rd17, %rd16, %rd13;
	ld.global.f32 	%f30, [%rd17];
	fma.rn.f32 	%f31, %f29, %f30, %f28;
	ld.global.f32 	%f32, [%rd52+4];
	add.s64 	%rd18, %rd17, %rd13;
	ld.global.f32 	%f33, [%rd18];
	fma.rn.f32 	%f34, %f32, %f33, %f31;
	ld.global.f32 	%f35, [%rd52+8];
	add.s64 	%rd19, %rd18, %rd13;
	ld.global.f32 	%f36, [%rd19];
	fma.rn.f32 	%f37, %f35, %f36, %f34;
	ld.global.f32 	%f38, [%rd52+12];
	add.s64 	%rd20, %rd19, %rd13;
	ld.global.f32 	%f39, [%rd20];
	fma.rn.f32 	%f67, %f38, %f39, %f37;
	add.s32 	%r37, %r37, 8;
	add.s32 	%r36, %r36, %r7;
	add.s64 	%rd52, %rd52, 32;
	setp.ne.s32 	%p6, %r37, 0;
	@%p6 bra 	$L__BB0_4;
$L__BB0_5:
	setp.eq.s32 	%p7, %r4, 0;
	@%p7 bra 	$L__BB0_13;
	and.b32  	%r13, %r18, 3;
	setp.lt.u32 	%p8, %r4, 4;
	@%p8 bra 	$L__BB0_8;
	add.s32 	%r28, %r39, %r3;
	mul.wide.u32 	%rd21, %r28, 4;
	add.s64 	%rd22, %rd2, %rd21;
	ld.global.f32 	%f41, [%rd22];
	mad.lo.s32 	%r29, %r39, %r19, %r2;
	mul.wide.s32 	%rd23, %r29, 4;
	add.s64 	%rd24, %rd1, %rd23;
	ld.global.f32 	%f42, [%rd24];
	fma.rn.f32 	%f43, %f41, %f42, %f67;
	cvt.u64.u32 	%rd25, %r3;
	cvt.u64.u32 	%rd26, %r39;
	add.s64 	%rd27, %rd26, %rd25;
	shl.b64 	%rd28, %rd27, 2;
	add.s64 	%rd29, %rd2, %rd28;
	ld.global.f32 	%f44, [%rd29+4];
	mul.wide.s32 	%rd30, %r19, 4;
	add.s64 	%rd31, %rd24, %rd30;
	ld.global.f32 	%f45, [%rd31];
	fma.rn.f32 	%f46, %f44, %f45, %f43;
	ld.global.f32 	%f47, [%rd29+8];
	add.s64 	%rd32, %rd31, %rd30;
	ld.global.f32 	%f48, [%rd32];
	fma.rn.f32 	%f49, %f47, %f48, %f46;
	ld.global.f32 	%f50, [%rd29+12];
	add.s64 	%rd33, %rd32, %rd30;
	ld.global.f32 	%f51, [%rd33];
	fma.rn.f32 	%f67, %f50, %f51, %f49;
	add.s32 	%r39, %r39, 4;
$L__BB0_8:
	setp.eq.s32 	%p9, %r13, 0;
	@%p9 bra 	$L__BB0_13;
	setp.eq.s32 	%p10, %r13, 1;
	@%p10 bra 	$L__BB0_11;
	add.s32 	%r30, %r39, %r3;
	mul.wide.u32 	%rd34, %r30, 4;
	add.s64 	%rd35, %rd2, %rd34;
	ld.global.f32 	%f53, [%rd35];
	mad.lo.s32 	%r31, %r39, %r19, %r2;
	mul.wide.s32 	%rd36, %r31, 4;
	add.s64 	%rd37, %rd1, %rd36;
	ld.global.f32 	%f54, [%rd37];
	fma.rn.f32 	%f55, %f53, %f54, %f67;
	cvt.u64.u32 	%rd38, %r3;
	cvt.u64.u32 	%rd39, %r39;
	add.s64 	%rd40, %rd39, %rd38;
	shl.b64 	%rd41, %rd40, 2;
	add.s64 	%rd42, %rd2, %rd41;
	ld.global.f32 	%f56, [%rd42+4];
	mul.wide.s32 	%rd43, %r19, 4;
	add.s64 	%rd44, %rd37, %rd43;
	ld.global.f32 	%f57, [%rd44];
	fma.rn.f32 	%f67, %f56, %f57, %f55;
	add.s32 	%r39, %r39, 2;
$L__BB0_11:
	and.b32  	%r32, %r18, 1;
	setp.eq.b32 	%p11, %r32, 1;
	not.pred 	%p12, %p11;
	@%p12 bra 	$L__BB0_13;
	add.s32 	%r33, %r39, %r3;
	mul.wide.u32 	%rd45, %r33, 4;
	add.s64 	%rd46, %rd2, %rd45;
	ld.global.f32 	%f58, [%rd46];
	mad.lo.s32 	%r34, %r39, %r19, %r2;
	mul.wide.s32 	%rd47, %r34, 4;
	add.s64 	%rd48, %rd1, %rd47;
	ld.global.f32 	%f59, [%rd48];
	fma.rn.f32 	%f67, %f58, %f59, %f67;
$L__BB0_13:
	mad.lo.s32 	%r35, %r19, %r1, %r2;
	cvta.to.global.u64 	%rd49, %rd6;
	mul.wide.s32 	%rd50, %r35, 4;
	add.s64 	%rd51, %rd49, %rd50;
	st.global.f32 	[%rd51], %f67;
$L__BB0_14:
	ret;

}
	// .globl	_Z16initializeRandomPfimff
.visible .entry _Z16initializeRandomPfimff(
	.param .u64 .ptr .align 1 _Z16initializeRandomPfimff_param_0,
	.param .u32 _Z16initializeRandomPfimff_param_1,
	.param .u64 _Z16initializeRandomPfimff_param_2,
	.param .f32 _Z16initializeRandomPfimff_param_3,
	.param .f32 _Z16initializeRandomPfimff_param_4
)
{
	.local .align 8 .b8 	__local_depot1[48];
	.reg .b64 	%SP;
	.reg .b64 	%SPL;
	.reg .pred 	%p<64>;
	.reg .b32 	%r<1199>;
	.reg .b32 	%f<7>;
	.reg .b64 	%rd<28>;

	mov.u64 	%SPL, __local_depot1;
	ld.param.u64 	%rd10, [_Z16initializeRandomPfimff_param_0];
	ld.param.u32 	%r541, [_Z16initializeRandomPfimff_param_1];
	ld.param.u64 	%rd11, [_Z16initializeRandomPfimff_param_2];
	ld.param.f32 	%f1, [_Z16initializeRandomPfimff_param_3];
	ld.param.f32 	%f2, [_Z16initializeRandomPfimff_param_4];
	mov.u32 	%r542, %ctaid.x;
	mov.u32 	%r543, %ntid.x;
	mov.u32 	%r544, %tid.x;
	mad.lo.s32 	%r1, %r542, %r543, %r544;
	setp.ge.s32 	%p1, %r1, %r541;
	@%p1 bra 	$L__BB1_117;
	add.u64 	%rd1, %SPL, 0;
	cvt.s64.s32 	%rd2, %r1;
	cvt.u32.u64 	%r545, %rd11;
	xor.b32  	%r546, %r545, -1429050551;
	mul.lo.s32 	%r547, %r546, 1099087573;
	{ .reg .b32 tmp; mov.b64 {tmp, %r548}, %rd11; }
	xor.b32  	%r549, %r548, -136515619;
	mul.lo.s32 	%r550, %r549, -1703105765;
	add.s32 	%r551, %r547, %r550;
	add.s32 	%r2, %r551, 6615241;
	add.s32 	%r935, %r547, 123456789;
	st.local.v2.u32 	[%rd1], {%r2, %r935};
	xor.b32  	%r552, %r547, 362436069;
	add.s32 	%r553, %r550, 521288629;
	st.local.v2.u32 	[%rd1+8], {%r552, %r553};
	xor.b32  	%r554, %r550, 88675123;
	add.s32 	%r931, %r547, 5783321;
	st.local.v2.u32 	[%rd1+16], {%r554, %r931};
	setp.eq.s32 	%p2, %r1, 0;
	@%p2 bra 	$L__BB1_116;
	mov.b32 	%r918, 0;
	mov.u64 	%rd27, %rd2;
$L__BB1_3:
	mov.u64 	%rd3, %rd27;
	and.b64  	%rd4, %rd3, 3;
	setp.eq.s64 	%p3, %rd4, 0;
	@%p3 bra 	$L__BB1_115;
	mul.wide.u32 	%rd13, %r918, 3200;
	mov.u64 	%rd14, precalc_xorwow_matrix;
	add.s64 	%rd5, %rd14, %rd13;
	mov.b32 	%r931, 0;
	mov.u32 	%r932, %r931;
	mov.u32 	%r933, %r931;
	mov.u32 	%r934, %r931;
	mov.u32 	%r935, %r931;
	mov.u32 	%r924, %r931;
$L__BB1_5:
	mul.wide.u32 	%rd15, %r924, 4;
	add.s64 	%rd16, %rd1, %rd15;
	ld.local.u32 	%r14, [%rd16+4];
	shl.b32 	%r15, %r924, 5;
	mov.b32 	%r930, 0;
$L__BB1_6:
	.pragma "nounroll";
	shr.u32 	%r558, %r14, %r930;
	and.b32  	%r559, %r558, 1;
	setp.eq.b32 	%p4, %r559, 1;
	not.pred 	%p5, %p4;
	add.s32 	%r560, %r15, %r930;
	mul.lo.s32 	%r561, %r560, 5;
	mul.wide.u32 	%rd17, %r561, 4;
	add.s64 	%rd6, %rd5, %rd17;
	@%p5 bra 	$L__BB1_8;
	ld.global.u32 	%r562, [%rd6];
	xor.b32  	%r935, %r935, %r562;
	ld.global.u32 	%r563, [%rd6+4];
	xor.b32  	%r934, %r934, %r563;
	ld.global.u32 	%r564, [%rd6+8];
	xor.b32  	%r933, %r933, %r564;
	ld.global.u32 	%r565, [%rd6+12];
	xor.b32  	%r932, %r932, %r565;
	ld.global.u32 	%r566, [%rd6+16];
	xor.b32  	%r931, %r931, %r566;
$L__BB1_8:
	and.b32  	%r568, %r558, 2;
	setp.eq.s32 	%p6, %r568, 0;
	@%p6 bra 	$L__BB1_10;
	ld.global.u32 	%r569, [%rd6+20];
	xor.b32  	%r935, %r935, %r569;
	ld.global.u32 	%r570, [%rd6+24];
	xor.b32  	%r934, %r934, %r570;
	ld.global.u32 	%r571, [%rd6+28];
	xor.b32  	%r933, %r933, %r571;
	ld.global.u32 	%r572, [%rd6+32];
	xor.b32  	%r932, %r932, %r572;
	ld.global.u32 	%r573, [%rd6+36];
	xor.b32  	%r931, %r931, %r573;
$L__BB1_10:
	and.b32  	%r575, %r558, 4;
	setp.eq.s32 	%p7, %r575, 0;
	@%p7 bra 	$L__BB1_12;
	ld.global.u32 	%r576, [%rd6+40];
	xor.b32  	%r935, %r935, %r576;
	ld.global.u32 	%r577, [%rd6+44];
	xor.b32  	%r934, %r934, %r577;
	ld.global.u32 	%r578, [%rd6+48];
	xor.b32  	%r933, %r933, %r578;
	ld.global.u32 	%r579, [%rd6+52];
	xor.b32  	%r932, %r932, %r579;
	ld.global.u32 	%r580, [%rd6+56];
	xor.b32  	%r931, %r931, %r580;
$L__BB1_12:
	and.b32  	%r582, %r558, 8;
	setp.eq.s32 	%p8, %r582, 0;
	@%p8 bra 	$L__BB1_14;
	ld.global.u32 	%r583, [%rd6+60];
	xor.b32  	%r935, %r935, %r583;
	ld.global.u32 	%r584, [%rd6+64];
	xor.b32  	%r934, %r934, %r584;
	ld.global.u32 	%r585, [%rd6+68];
	xor.b32  	%r933, %r933, %r585;
	ld.global.u32 	%r586, [%rd6+72];
	xor.b32  	%r932, %r932, %r586;
	ld.global.u32 	%r587, [%rd6+76];
	xor.b32  	%r931, %r931, %r587;
$L__BB1_14:
	and.b32  	%r589, %r558, 16;
	setp.eq.s32 	%p9, %r589, 0;
	@%p9 bra 	$L__BB1_16;
	ld.global.u32 	%r590, [%rd6+80];
	xor.b32  	%r935, %r935, %r590;
	ld.global.u32 	%r591, [%rd6+84];
	xor.b32  	%r934, %r934, %r591;
	ld.global.u32 	%r592, [%rd6+88];
	xor.b32  	%r933, %r933, %r592;
	ld.global.u32 	%r593, [%rd6+92];
	xor.b32  	%r932, %r932, %r593;
	ld.global.u32 	%r594, [%rd6+96];
	xor.b32  	%r931, %r931, %r594;
$L__BB1_16:
	and.b32  	%r596, %r558, 32;
	setp.eq.s32 	%p10, %r596, 0;
	@%p10 bra 	$L__BB1_18;
	ld.global.u32 	%r597, [%rd6+100];
	xor.b32  	%r935, %r935, %r597;
	ld.global.u32 	%r598, [%rd6+104];
	xor.b32  	%r934, %r934, %r598;
	ld.global.u32 	%r599, [%rd6+108];
	xor.b32  	%r933, %r933, %r599;
	ld.global.u32 	%r600, [%rd6+112];
	xor.b32  	%r932, %r932, %r600;
	ld.global.u32 	%r601, [%rd6+116];
	xor.b32  	%r931, %r931, %r601;
$L__BB1_18:
	and.b32  	%r603, %r558, 64;
	setp.eq.s32 	%p11, %r603, 0;
	@%p11 bra 	$L__BB1_20;
	ld.global.u32 	%r604, [%rd6+120];
	xor.b32  	%r935, %r935, %r604;
	ld.global.u32 	%r605, [%rd6+124];
	xor.b32  	%r934, %r934, %r605;
	ld.global.u32 	%r606, [%rd6+128];
	xor.b32  	%r933, %r933, %r606;
	ld.global.u32 	%r607, [%rd6+132];
	xor.b32  	%r932, %r932, %r607;
	ld.global.u32 	%r608, [%rd6+136];
	xor.b32  	%r931, %r931, %r608;
$L__BB1_20:
	and.b32  	%r610, %r558, 128;
	setp.eq.s32 	%p12, %r610, 0;
	@%p12 bra 	$L__BB1_22;
	ld.global.u32 	%r611, [%rd6+140];
	xor.b32  	%r935, %r935, %r611;
	ld.global.u32 	%r612, [%rd6+144];
	xor.b32  	%r934, %r934, %r612;
	ld.global.u32 	%r613, [%rd6+148];
	xor.b32  	%r933, %r933, %r613;
	ld.global.u32 	%r614, [%rd6+152];
	xor.b32  	%r932, %r932, %r614;
	ld.global.u32 	%r615, [%rd6+156];
	xor.b32  	%r931, %r931, %r615;
$L__BB1_22:
	and.b32  	%r617, %r558, 256;
	setp.eq.s32 	%p13, %r617, 0;
	@%p13 bra 	$L__BB1_24;
	ld.global.u32 	%r618, [%rd6+160];
	xor.b32  	%r935, %r935, %r618;
	ld.global.u32 	%r619, [%rd6+164];
	xor.b32  	%r934, %r934, %r619;
	ld.global.u32 	%r620, [%rd6+168];
	xor.b32  	%r933, %r933, %r620;
	ld.global.u32 	%r621, [%rd6+172];
	xor.b32  	%r932, %r932, %r621;
	ld.global.u32 	%r622, [%rd6+176];
	xor.b32  	%r931, %r931, %r622;
$L__BB1_24:
	and.b32  	%r624, %r558, 512;
	setp.eq.s32 	%p14, %r624, 0;
	@%p14 bra 	$L__BB1_26;
	ld.global.u32 	%r625, [%rd6+180];
	xor.b32  	%r935, %r935, %r625;
	ld.global.u32 	%r626, [%rd6+184];
	xor.b32  	%r934, %r934, %r626;
	ld.global.u32 	%r627, [%rd6+188];
	xor.b32  	%r933, %r933, %r627;
	ld.global.u32 	%r628, [%rd6+192];
	xor.b32  	%r932, %r932, %r628;
	ld.global.u32 	%r629, [%rd6+196];
	xor.b32  	%r931, %r931, %r629;
$L__BB1_26:
	and.b32  	%r631, %r558, 1024;
	setp.eq.s32 	%p15, %r631, 0;
	@%p15 bra 	$L__BB1_28;
	ld.global.u32 	%r632, [%rd6+200];
	xor.b32  	%r935, %r935, %r632;
	ld.global.u32 	%r633, [%rd6+204];
	xor.b32  	%r934, %r934, %r633;
	ld.global.u32 	%r634, [%rd6+208];
	xor.b32  	%r933, %r933, %r634;
	ld.global.u32 	%r635, [%rd6+212];
	xor.b32  	%r932, %r932, %r635;
	ld.global.u32 	%r636, [%rd6+216];
	xor.b32  	%r931, %r931, %r636;
$L__BB1_28:
	and.b32  	%r638, %r558, 2048;
	setp.eq.s32 	%p16, %r638, 0;
	@%p16 bra 	$L__BB1_30;
	ld.global.u32 	%r639, [%rd6+220];
	xor.b32  	%r935, %r935, %r639;
	ld.global.u32 	%r640, [%rd6+224];
	xor.b32  	%r934, %r934, %r640;
	ld.global.u32 	%r641, [%rd6+228];
	xor.b32  	%r933, %r933, %r641;
	ld.global.u32 	%r642, [%rd6+232];
	xor.b32  	%r932, %r932, %r642;
	ld.global.u32 	%r643, [%rd6+236];
	xor.b32  	%r931, %r931, %r643;
$L__BB1_30:
	and.b32  	%r645, %r558, 4096;
	setp.eq.s32 	%p17, %r645, 0;
	@%p17 bra 	$L__BB1_32;
	ld.global.u32 	%r646, [%rd6+240];
	xor.b32  	%r935, %r935, %r646;
	ld.global.u32 	%r647, [%rd6+244];
	xor.b32  	%r934, %r934, %r647;
	ld.global.u32 	%r648, [%rd6+248];
	xor.b32  	%r933, %r933, %r648;
	ld.global.u32 	%r649, [%rd6+252];
	xor.b32  	%r932, %r932, %r649;
	ld.global.u32 	%r650, [%rd6+256];
	xor.b32  	%r931, %r931, %r650;
$L__BB1_32:
	and.b32  	%r652, %r558, 8192;
	setp.eq.s32 	%p18, %r652, 0;
	@%p18 bra 	$L__BB1_34;
	ld.global.u32 	%r653, [%rd6+260];
	xor.b32  	%r935, %r935, %r653;
	ld.global.u32 	%r654, [%rd6+264];
	xor.b32  	%r934, %r934, %r654;
	ld.global.u32 	%r655, [%rd6+268];
	xor.b32  	%r933, %r933, %r655;
	ld.global.u32 	%r656, [%rd6+272];
	xor.b32  	%r932, %r932, %r656;
	ld.global.u32 	%r657, [%rd6+276];
	xor.b32  	%r931, %r931, %r657;
$L__BB1_34:
	and.b32  	%r659, %r558, 16384;
	setp.eq.s32 	%p19, %r659, 0;
	@%p19 bra 	$L__BB1_36;
	ld.global.u32 	%r660, [%rd6+280];
	xor.b32  	%r935, %r935, %r660;
	ld.global.u32 	%r661, [%rd6+284];
	xor.b32  	%r934, %r934, %r661;
	ld.global.u32 	%r662, [%rd6+288];
	xor.b32  	%r933, %r933, %r662;
	ld.global.u32 	%r663, [%rd6+292];
	xor.b32  	%r932, %r932, %r663;
	ld.global.u32 	%r664, [%rd6+296];
	xor.b32  	%r931, %r931, %r664;
$L__BB1_36:
	and.b32  	%r666, %r558, 32768;
	setp.eq.s32 	%p20, %r666, 0;
	@%p20 bra 	$L__BB1_38;
	ld.global.u32 	%r667, [%rd6+300];
	xor.b32  	%r935, %r935, %r667;
	ld.global.u32 	%r668, [%rd6+304];
	xor.b32  	%r934, %r934, %r668;
	ld.global.u32 	%r669, [%rd6+308];
	xor.b32  	%r933, %r933, %r669;
	ld.global.u32 	%r670, [%rd6+312];
	xor.b32  	%r932, %r932, %r670;
	ld.global.u32 	%r671, [%rd6+316];
	xor.b32  	%r931, %r931, %r671;
$L__BB1_38:
	add.s32 	%r930, %r930, 16;
	setp.ne.s32 	%p21, %r930, 32;
	@%p21 bra 	$L__BB1_6;
	mad.lo.s32 	%r672, %r924, -31, %r15;
	add.s32 	%r924, %r672, 1;
	setp.ne.s32 	%p22, %r924, 5;
	@%p22 bra 	$L__BB1_5;
	st.local.u32 	[%rd1+4], %r935;
	st.local.v2.u32 	[%rd1+8], {%r934, %r933};
	st.local.v2.u32 	[%rd1+16], {%r932, %r931};
	setp.eq.s64 	%p23, %rd4, 1;
	@%p23 bra 	$L__BB1_115;
	mov.b32 	%r931, 0;
	mov.u32 	%r1024, %r931;
	mov.u32 	%r1025, %r931;
	mov.u32 	%r1026, %r931;
	mov.u32 	%r935, %r931;
	mov.u32 	%r1016, %r931;
$L__BB1_42:
	mul.wide.u32 	%rd18, %r1016, 4;
	add.s64 	%rd19, %rd1, %rd18;
	ld.local.u32 	%r190, [%rd19+4];
	shl.b32 	%r191, %r1016, 5;
	mov.b32 	%r1022, 0;
$L__BB1_43:
	.pragma "nounroll";
	shr.u32 	%r675, %r190, %r1022;
	and.b32  	%r676, %r675, 1;
	setp.eq.b32 	%p24, %r676, 1;
	not.pred 	%p25, %p24;
	add.s32 	%r677, %r191, %r1022;
	mul.lo.s32 	%r678, %r677, 5;
	mul.wide.u32 	%rd20, %r678, 4;
	add.s64 	%rd7, %rd5, %rd20;
	@%p25 bra 	$L__BB1_45;
	ld.global.u32 	%r679, [%rd7];
	xor.b32  	%r935, %r935, %r679;
	ld.global.u32 	%r680, [%rd7+4];
	xor.b32  	%r1026, %r1026, %r680;
	ld.global.u32 	%r681, [%rd7+8];
	xor.b32  	%r1025, %r1025, %r681;
	ld.global.u32 	%r682, [%rd7+12];
	xor.b32  	%r1024, %r1024, %r682;
	ld.global.u32 	%r683, [%rd7+16];
	xor.b32  	%r931, %r931, %r683;
$L__BB1_45:
	and.b32  	%r685, %r675, 2;
	setp.eq.s32 	%p26, %r685, 0;
	@%p26 bra 	$L__BB1_47;
	ld.global.u32 	%r686, [%rd7+20];
	xor.b32  	%r935, %r935, %r686;
	ld.global.u32 	%r687, [%rd7+24];
	xor.b32  	%r1026, %r1026, %r687;
	ld.global.u32 	%r688, [%rd7+28];
	xor.b32  	%r1025, %r1025, %r688;
	ld.global.u32 	%r689, [%rd7+32];
	xor.b32  	%r1024, %r1024, %r689;
	ld.global.u32 	%r690, [%rd7+36];
	xor.b32  	%r931, %r931, %r690;
$L__BB1_47:
	and.b32  	%r692, %r675, 4;
	setp.eq.s32 	%p27, %r692, 0;
	@%p27 bra 	$L__BB1_49;
	ld.global.u32 	%r693, [%rd7+40];
	xor.b32  	%r935, %r935, %r693;
	ld.global.u32 	%r694, [%rd7+44];
	xor.b32  	%r1026, %r1026, %r694;
	ld.global.u32 	%r695, [%rd7+48];
	xor.b32  	%r1025, %r1025, %r695;
	ld.global.u32 	%r696, [%rd7+52];
	xor.b32  	%r1024, %r1024, %r696;
	ld.global.u32 	%r697, [%rd7+56];
	xor.b32  	%r931, %r931, %r697;
$L__BB1_49:
	and.b32  	%r699, %r675, 8;
	setp.eq.s32 	%p28, %r699, 0;
	@%p28 bra 	$L__BB1_51;
	ld.global.u32 	%r700, [%rd7+60];
	xor.b32  	%r935, %r935, %r700;
	ld.global.u32 	%r701, [%rd7+64];
	xor.b32  	%r1026, %r1026, %r701;
	ld.global.u32 	%r702, [%rd7+68];
	xor.b32  	%r1025, %r1025, %r702;
	ld.global.u32 	%r703, [%rd7+72];
	xor.b32  	%r1024, %r1024, %r703;
	ld.global.u32 	%r704, [%rd7+76];
	xor.b32  	%r931, %r931, %r704;
$L__BB1_51:
	and.b32  	%r706, %r675, 16;
	setp.eq.s32 	%p29, %r706, 0;
	@%p29 bra 	$L__BB1_53;
	ld.global.u32 	%r707, [%rd7+80];
	xor.b32  	%r935, %r935, %r707;
	ld.global.u32 	%r708, [%rd7+84];
	xor.b32  	%r1026, %r1026, %r708;
	ld.global.u32 	%r709, [%rd7+88];
	xor.b32  	%r1025, %r1025, %r709;
	ld.global.u32 	%r710, [%rd7+92];
	xor.b32  	%r1024, %r1024, %r710;
	ld.global.u32 	%r711, [%rd7+96];
	xor.b32  	%r931, %r931, %r711;
$L__BB1_53:
	and.b32  	%r713, %r675, 32;
	setp.eq.s32 	%p30, %r713, 0;
	@%p30 bra 	$L__BB1_55;
	ld.global.u32 	%r714, [%rd7+100];
	xor.b32  	%r935, %r935, %r714;
	ld.global.u32 	%r715, [%rd7+104];
	xor.b32  	%r1026, %r1026, %r715;
	ld.global.u32 	%r716, [%rd7+108];
	xor.b32  	%r1025, %r1025, %r716;
	ld.global.u32 	%r717, [%rd7+112];
	xor.b32  	%r1024, %r1024, %r717;
	ld.global.u32 	%r718, [%rd7+116];
	xor.b32  	%r931, %r931, %r718;
$L__BB1_55:
	and.b32  	%r720, %r675, 64;
	setp.eq.s32 	%p31, %r720, 0;
	@%p31 bra 	$L__BB1_57;
	ld.global.u32 	%r721, [%rd7+120];
	xor.b32  	%r935, %r935, %r721;
	ld.global.u32 	%r722, [%rd7+124];
	xor.b32  	%r1026, %r1026, %r722;
	ld.global.u32 	%r723, [%rd7+128];
	xor.b32  	%r1025, %r1025, %r723;
	ld.global.u32 	%r724, [%rd7+132];
	xor.b32  	%r1024, %r1024, %r724;
	ld.global.u32 	%r725, [%rd7+136];
	xor.b32  	%r931, %r931, %r725;
$L__BB1_57:
	and.b32  	%r727, %r675, 128;
	setp.eq.s32 	%p32, %r727, 0;
	@%p32 bra 	$L__BB1_59;
	ld.global.u32 	%r728, [%rd7+140];
	xor.b32  	%r935, %r935, %r728;
	ld.global.u32 	%r729, [%rd7+144];
	xor.b32  	%r1026, %r1026, %r729;
	ld.global.u32 	%r730, [%rd7+148];
	xor.b32  	%r1025, %r1025, %r730;
	ld.global.u32 	%r731, [%rd7+152];
	xor.b32  	%r1024, %r1024, %r731;
	ld.global.u32 	%r732, [%rd7+156];
	xor.b32  	%r931, %r931, %r732;
$L__BB1_59:
	and.b32  	%r734, %r675, 256;
	setp.eq.s32 	%p33, %r734, 0;
	@%p33 bra 	$L__BB1_61;
	ld.global.u32 	%r735, [%rd7+160];
	xor.b32  	%r935, %r935, %r735;
	ld.global.u32 	%r736, [%rd7+164];
	xor.b32  	%r1026, %r1026, %r736;
	ld.global.u32 	%r737, [%rd7+168];
	xor.b32  	%r1025, %r1025, %r737;
	ld.global.u32 	%r738, [%rd7+172];
	xor.b32  	%r1024, %r1024, %r738;
	ld.global.u32 	%r739, [%rd7+176];
	xor.b32  	%r931, %r931, %r739;
$L__BB1_61:
	and.b32  	%r741, %r675, 512;
	setp.eq.s32 	%p34, %r741, 0;
	@%p34 bra 	$L__BB1_63;
	ld.global.u32 	%r742, [%rd7+180];
	xor.b32  	%r935, %r935, %r742;
	ld.global.u32 	%r743, [%rd7+184];
	xor.b32  	%r1026, %r1026, %r743;
	ld.global.u32 	%r744, [%rd7+188];
	xor.b32  	%r1025, %r1025, %r744;
	ld.global.u32 	%r745, [%rd7+192];
	xor.b32  	%r1024, %r1024, %r745;
	ld.global.u32 	%r746, [%rd7+196];
	xor.b32  	%r931, %r931, %r746;
$L__BB1_63:
	and.b32  	%r748, %r675, 1024;
	setp.eq.s32 	%p35, %r748, 0;
	@%p35 bra 	$L__BB1_65;
	ld.global.u32 	%r749, [%rd7+200];
	xor.b32  	%r935, %r935, %r749;
	ld.global.u32 	%r750, [%rd7+204];
	xor.b32  	%r1026, %r1026, %r750;
	ld.global.u32 	%r751, [%rd7+208];
	xor.b32  	%r1025, %r1025, %r751;
	ld.global.u32 	%r752, [%rd7+212];
	xor.b32  	%r1024, %r1024, %r752;
	ld.global.u32 	%r753, [%rd7+216];
	xor.b32  	%r931, %r931, %r753;
$L__BB1_65:
	and.b32  	%r755, %r675, 2048;
	setp.eq.s32 	%p36, %r755, 0;
	@%p36 bra 	$L__BB1_67;
	ld.global.u32 	%r756, [%rd7+220];
	xor.b32  	%r935, %r935, %r756;
	ld.global.u32 	%r757, [%rd7+224];
	xor.b32  	%r1026, %r1026, %r757;
	ld.global.u32 	%r758, [%rd7+228];
	xor.b32  	%r1025, %r1025, %r758;
	ld.global.u32 	%r759, [%rd7+232];
	xor.b32  	%r1024, %r1024, %r759;
	ld.global.u32 	%r760, [%rd7+236];
	xor.b32  	%r931, %r931, %r760;
$L__BB1_67:
	and.b32  	%r762, %r675, 4096;
	setp.eq.s32 	%p37, %r762, 0;
	@%p37 bra 	$L__BB1_69;
	ld.global.u32 	%r763, [%rd7+240];
	xor.b32  	%r935, %r935, %r763;
	ld.global.u32 	%r764, [%rd7+244];
	xor.b32  	%r1026, %r1026, %r764;
	ld.global.u32 	%r765, [%rd7+248];
	xor.b32  	%r1025, %r1025, %r765;
	ld.global.u32 	%r766, [%rd7+252];
	xor.b32  	%r1024, %r1024, %r766;
	ld.global.u32 	%r767, [%rd7+256];
	xor.b32  	%r931, %r931, %r767;
$L__BB1_69:
	and.b32  	%r769, %r675, 8192;
	setp.eq.s32 	%p38, %r769, 0;
	@%p38 bra 	$L__BB1_71;
	ld.global.u32 	%r770, [%rd7+260];
	xor.b32  	%r935, %r935, %r770;
	ld.global.u32 	%r771, [%rd7+264];
	xor.b32  	%r1026, %r1026, %r771;
	ld.global.u32 	%r772, [%rd7+268];
	xor.b32  	%r1025, %r1025, %r772;
	ld.global.u32 	%r773, [%rd7+272];
	xor.b32  	%r1024, %r1024, %r773;
	ld.global.u32 	%r774, [%rd7+276];
	xor.b32  	%r931, %r931, %r774;
$L__BB1_71:
	and.b32  	%r776, %r675, 16384;
	setp.eq.s32 	%p39, %r776, 0;
	@%p39 bra 	$L__BB1_73;
	ld.global.u32 	%r777, [%rd7+280];
	xor.b32  	%r935, %r935, %r777;
	ld.global.u32 	%r778, [%rd7+284];
	xor.b32  	%r1026, %r1026, %r778;
	ld.global.u32 	%r779, [%rd7+288];
	xor.b32  	%r1025, %r1025, %r779;
	ld.global.u32 	%r780, [%rd7+292];
	xor.b32  	%r1024, %r1024, %r780;
	ld.global.u32 	%r781, [%rd7+296];
	xor.b32  	%r931, %r931, %r781;
$L__BB1_73:
	and.b32  	%r783, %r675, 32768;
	setp.eq.s32 	%p40, %r783, 0;
	@%p40 bra 	$L__BB1_75;
	ld.global.u32 	%r784, [%rd7+300];
	xor.b32  	%r935, %r935, %r784;
	ld.global.u32 	%r785, [%rd7+304];
	xor.b32  	%r1026, %r1026, %r785;
	ld.global.u32 	%r786, [%rd7+308];
	xor.b32  	%r1025, %r1025, %r786;
	ld.global.u32 	%r787, [%rd7+312];
	xor.b32  	%r1024, %r1024, %r787;
	ld.global.u32 	%r788, [%rd7+316];
	xor.b32  	%r931, %r931, %r788;
$L__BB1_75:
	add.s32 	%r1022, %r1022, 16;
	setp.ne.s32 	%p41, %r1022, 32;
	@%p41 bra 	$L__BB1_43;
	mad.lo.s32 	%r789, %r1016, -31, %r191;
	add.s32 	%r1016, %r789, 1;
	setp.ne.s32 	%p42, %r1016, 5;
	@%p42 bra 	$L__BB1_42;
	st.local.u32 	[%rd1+4], %r935;
	st.local.v2.u32 	[%rd1+8], {%r1026, %r1025};
	st.local.v2.u32 	[%rd1+16], {%r1024, %r931};
	setp.ne.s64 	%p43, %rd4, 3;
	@%p43 bra 	$L__BB1_115;
	mov.b32 	%r931, 0;
	mov.u32 	%r1116, %r931;
	mov.u32 	%r1117, %r931;
	mov.u32 	%r1118, %r931;
	mov.u32 	%r935, %r931;
	mov.u32 	%r1108, %r931;
$L__BB1_79:
	mul.wide.u32 	%rd21, %r1108, 4;
	add.s64 	%rd22, %rd1, %rd21;
	ld.local.u32 	%r366, [%rd22+4];
	shl.b32 	%r367, %r1108, 5;
	mov.b32 	%r1114, 0;
$L__BB1_80:
	.pragma "nounroll";
	shr.u32 	%r792, %r366, %r1114;
	and.b32  	%r793, %r792, 1;
	setp.eq.b32 	%p44, %r793, 1;
	not.pred 	%p45, %p44;
	add.s32 	%r794, %r367, %r1114;
	mul.lo.s32 	%r795, %r794, 5;
	mul.wide.u32 	%rd23, %r795, 4;
	add.s64 	%rd8, %rd5, %rd23;
	@%p45 bra 	$L__BB1_82;
	ld.global.u32 	%r796, [%rd8];
	xor.b32  	%r935, %r935, %r796;
	ld.global.u32 	%r797, [%rd8+4];
	xor.b32  	%r1118, %r1118, %r797;
	ld.global.u32 	%r798, [%rd8+8];
	xor.b32  	%r1117, %r1117, %r798;
	ld.global.u32 	%r799, [%rd8+12];
	xor.b32  	%r1116, %r1116, %r799;
	ld.global.u32 	%r800, [%rd8+16];
	xor.b32  	%r931, %r931, %r800;
$L__BB1_82:
	and.b32  	%r802, %r792, 2;
	setp.eq.s32 	%p46, %r802, 0;
	@%p46 bra 	$L__BB1_84;
	ld.global.u32 	%r803, [%rd8+20];
	xor.b32  	%r935, %r935, %r803;
	ld.global.u32 	%r804, [%rd8+24];
	xor.b32  	%r1118, %r1118, %r804;
	ld.global.u32 	%r805, [%rd8+28];
	xor.b32  	%r1117, %r1117, %r805;
	ld.global.u32 	%r806, [%rd8+32];
	xor.b32  	%r1116, %r1116, %r806;
	ld.global.u32 	%r807, [%rd8+36];
	xor.b32  	%r931, %r931, %r807;
$L__BB1_84:
	and.b32  	%r809, %r792, 4;
	setp.eq.s32 	%p47, %r809, 0;
	@%p47 bra 	$L__BB1_86;
	ld.global.u32 	%r810, [%rd8+40];
	xor.b32  	%r935, %r935, %r810;
	ld.global.u32 	%r811, [%rd8+44];
	xor.b32  	%r1118, %r1118, %r811;
	ld.global.u32 	%r812, [%rd8+48];
	xor.b32  	%r1117, %r1117, %r812;
	ld.global.u32 	%r813, [%rd8+52];
	xor.b32  	%r1116, %r1116, %r813;
	ld.global.u32 	%r814, [%rd8+56];
	xor.b32  	%r931, %r931, %r814;
$L__BB1_86:
	and.b32  	%r816, %r792, 8;
	setp.eq.s32 	%p48, %r816, 0;
	@%p48 bra 	$L__BB1_88;
	ld.global.u32 	%r817, [%rd8+60];
	xor.b32  	%r935, %r935, %r817;
	ld.global.u32 	%r818, [%rd8+64];
	xor.b32  	%r1118, %r1118, %r818;
	ld.global.u32 	%r819, [%rd8+68];
	xor.b32  	%r1117, %r1117, %r819;
	ld.global.u32 	%r820, [%rd8+72];
	xor.b32  	%r1116, %r1116, %r820;
	ld.global.u32 	%r821, [%rd8+76];
	xor.b32  	%r931, %r931, %r821;
$L__BB1_88:
	and.b32  	%r823, %r792, 16;
	setp.eq.s32 	%p49, %r823, 0;
	@%p49 bra 	$L__BB1_90;
	ld.global.u32 	%r824, [%rd8+80];
	xor.b32  	%r935, %r935, %r824;
	ld.global.u32 	%r825, [%rd8+84];
	xor.b32  	%r1118, %r1118, %r825;
	ld.global.u32 	%r826, [%rd8+88];
	xor.b32  	%r1117, %r1117, %r826;
	ld.global.u32 	%r827, [%rd8+92];
	xor.b32  	%r1116, %r1116, %r827;
	ld.global.u32 	%r828, [%rd8+96];
	xor.b32  	%r931, %r931, %r828;
$L__BB1_90:
	and.b32  	%r830, %r792, 32;
	setp.eq.s32 	%p50, %r830, 0;
	@%p50 bra 	$L__BB1_92;
	ld.global.u32 	%r831, [%rd8+100];
	xor.b32  	%r935, %r935, %r831;
	ld.global.u32 	%r832, [%rd8+104];
	xor.b32  	%r1118, %r1118, %r832;
	ld.global.u32 	%r833, [%rd8+108];
	xor.b32  	%r1117, %r1117, %r833;
	ld.global.u32 	%r834, [%rd8+112];
	xor.b32  	%r1116, %r1116, %r834;
	ld.global.u32 	%r835, [%rd8+116];
	xor.b32  	%r931, %r931, %r835;
$L__BB1_92:
	and.b32  	%r837, %r792, 64;
	setp.eq.s32 	%p51, %r837, 0;
	@%p51 bra 	$L__BB1_94;
	ld.global.u32 	%r838, [%rd8+120];
	xor.b32  	%r935, %r935, %r838;
	ld.global.u32 	%r839, [%rd8+124];
	xor.b32  	%r1118, %r1118, %r839;
	ld.global.u32 	%r840, [%rd8+128];
	xor.b32  	%r1117, %r1117, %r840;
	ld.global.u32 	%r841, [%rd8+132];
	xor.b32  	%r1116, %r1116, %r841;
	ld.global.u32 	%r842, [%rd8+136];
	xor.b32  	%r931, %r931, %r842;
$L__BB1_94:
	and.b32  	%r844, %r792, 128;
	setp.eq.s32 	%p52, %r844, 0;
	@%p52 bra 	$L__BB1_96;
	ld.global.u32 	%r845, [%rd8+140];
	xor.b32  	%r935, %r935, %r845;
	ld.global.u32 	%r846, [%rd8+144];
	xor.b32  	%r1118, %r1118, %r846;
	ld.global.u32 	%r847, [%rd8+148];
	xor.b32  	%r1117, %r1117, %r847;
	ld.global.u32 	%r848, [%rd8+152];
	xor.b32  	%r1116, %r1116, %r848;
	ld.global.u32 	%r849, [%rd8+156];
	xor.b32  	%r931, %r931, %r849;
$L__BB1_96:
	and.b32  	%r851, %r792, 256;
	setp.eq.s32 	%p53, %r851, 0;
	@%p53 bra 	$L__BB1_98;
	ld.global.u32 	%r852, [%rd8+160];
	xor.b32  	%r935, %r935, %r852;
	ld.global.u32 	%r853, [%rd8+164];
	xor.b32  	%r1118, %r1118, %r853;
	ld.global.u32 	%r854, [%rd8+168];
	xor.b32  	%r1117, %r1117, %r854;
	ld.global.u32 	%r855, [%rd8+172];
	xor.b32  	%r1116, %r1116, %r855;
	ld.global.u32 	%r856, [%rd8+176];
	xor.b32  	%r931, %r931, %r856;
$L__BB1_98:
	and.b32  	%r858, %r792, 512;
	setp.eq.s32 	%p54, %r858, 0;
	@%p54 bra 	$L__BB1_100;
	ld.global.u32 	%r859, [%rd8+180];
	xor.b32  	%r935, %r935, %r859;
	ld.global.u32 	%r860, [%rd8+184];
	xor.b32  	%r1118, %r1118, %r860;
	ld.global.u32 	%r861, [%rd8+188];
	xor.b32  	%r1117, %r1117, %r861;
	ld.global.u32 	%r862, [%rd8+192];
	xor.b32  	%r1116, %r1116, %r862;
	ld.global.u32 	%r863, [%rd8+196];
	xor.b32  	%r931, %r931, %r863;
$L__BB1_100:
	and.b32  	%r865, %r792, 1024;
	setp.eq.s32 	%p55, %r865, 0;
	@%p55 bra 	$L__BB1_102;
	ld.global.u32 	%r866, [%rd8+200];
	xor.b32  	%r935, %r935, %r866;
	ld.global.u32 	%r867, [%rd8+204];
	xor.b32  	%r1118, %r1118, %r867;
	ld.global.u32 	%r868, [%rd8+208];
	xor.b32  	%r1117, %r1117, %r868;
	ld.global.u32 	%r869, [%rd8+212];
	xor.b32  	%r1116, %r1116, %r869;
	ld.global.u32 	%r870, [%rd8+216];
	xor.b32  	%r931, %r931, %r870;
$L__BB1_102:
	and.b32  	%r872, %r792, 2048;
	setp.eq.s32 	%p56, %r872, 0;
	@%p56 bra 	$L__BB1_104;
	ld.global.u32 	%r873, [%rd8+220];
	xor.b32  	%r935, %r935, %r873;
	ld.global.u32 	%r874, [%rd8+224];
	xor.b32  	%r1118, %r1118, %r874;
	ld.global.u32 	%r875, [%rd8+228];
	xor.b32  	%r1117, %r1117, %r875;
	ld.global.u32 	%r876, [%rd8+232];
	xor.b32  	%r1116, %r1116, %r876;
	ld.global.u32 	%r877, [%rd8+236];
	xor.b32  	%r931, %r931, %r877;
$L__BB1_104:
	and.b32  	%r879, %r792, 4096;
	setp.eq.s32 	%p57, %r879, 0;
	@%p57 bra 	$L__BB1_106;
	ld.global.u32 	%r880, [%rd8+240];
	xor.b32  	%r935, %r935, %r880;
	ld.global.u32 	%r881, [%rd8+244];
	xor.b32  	%r1118, %r1118, %r881;
	ld.global.u32 	%r882, [%rd8+248];
	xor.b32  	%r1117, %r1117, %r882;
	ld.global.u32 	%r883, [%rd8+252];
	xor.b32  	%r1116, %r1116, %r883;
	ld.global.u32 	%r884, [%rd8+256];
	xor.b32  	%r931, %r931, %r884;
$L__BB1_106:
	and.b32  	%r886, %r792, 8192;
	setp.eq.s32 	%p58, %r886, 0;
	@%p58 bra 	$L__BB1_108;
	ld.global.u32 	%r887, [%rd8+260];
	xor.b32  	%r935, %r935, %r887;
	ld.global.u32 	%r888, [%rd8+264];
	xor.b32  	%r1118, %r1118, %r888;
	ld.global.u32 	%r889, [%rd8+268];
	xor.b32  	%r1117, %r1117, %r889;
	ld.global.u32 	%r890, [%rd8+272];
	xor.b32  	%r1116, %r1116, %r890;
	ld.global.u32 	%r891, [%rd8+276];
	xor.b32  	%r931, %r931, %r891;
$L__BB1_108:
	and.b32  	%r893, %r792, 16384;
	setp.eq.s32 	%p59, %r893, 0;
	@%p59 bra 	$L__BB1_110;
	ld.global.u32 	%r894, [%rd8+280];
	xor.b32  	%r935, %r935, %r894;
	ld.global.u32 	%r895, [%rd8+284];
	xor.b32  	%r1118, %r1118, %r895;
	ld.global.u32 	%r896, [%rd8+288];
	xor.b32  	%r1117, %r1117, %r896;
	ld.global.u32 	%r897, [%rd8+292];
	xor.b32  	%r1116, %r1116, %r897;
	ld.global.u32 	%r898, [%rd8+296];
	xor.b32  	%r931, %r931, %r898;
$L__BB1_110:
	and.b32  	%r900, %r792, 32768;
	setp.eq.s32 	%p60, %r900, 0;
	@%p60 bra 	$L__BB1_112;
	ld.global.u32 	%r901, [%rd8+300];
	xor.b32  	%r935, %r935, %r901;
	ld.global.u32 	%r902, [%rd8+304];
	xor.b32  	%r1118, %r1118, %r902;
	ld.global.u32 	%r903, [%rd8+308];
	xor.b32  	%r1117, %r1117, %r903;
	ld.global.u32 	%r904, [%rd8+312];
	xor.b32  	%r1116, %r1116, %r904;
	ld.global.u32 	%r905, [%rd8+316];
	xor.b32  	%r931, %r931, %r905;
$L__BB1_112:
	add.s32 	%r1114, %r1114, 16;
	setp.ne.s32 	%p61, %r1114, 32;
	@%p61 bra 	$L__BB1_80;
	mad.lo.s32 	%r906, %r1108, -31, %r367;
	add.s32 	%r1108, %r906, 1;
	setp.ne.s32 	%p62, %r1108, 5;
	@%p62 bra 	$L__BB1_79;
	st.local.u32 	[%rd1+4], %r935;
	st.local.v2.u32 	[%rd1+8], {%r1118, %r1117};
	st.local.v2.u32 	[%rd1+16], {%r1116, %r931};
$L__BB1_115:
	shr.u64 	%rd27, %rd3, 2;
	add.s32 	%r918, %r918, 1;
	setp.gt.u64 	%p63, %rd3, 3;
	@%p63 bra 	$L__BB1_3;
$L__BB1_116:
	shr.u32 	%r907, %r935, 2;
	xor.b32  	%r908, %r907, %r935;
	shl.b32 	%r909, %r931, 4;
	shl.b32 	%r910, %r908, 1;
	xor.b32  	%r911, %r910, %r909;
	xor.b32  	%r912, %r911, %r908;
	xor.b32  	%r913, %r912, %r931;
	add.s32 	%r914, %r2, %r913;
	add.s32 	%r915, %r914, 362437;
	cvt.rn.f32.u32 	%f3, %r915;
	fma.rn.f32 	%f4, %f3, 0f2F800000, 0f2F000000;
	sub.f32 	%f5, %f2, %f1;
	fma.rn.f32 	%f6, %f5, %f4, %f1;
	cvta.to.global.u64 	%rd24, %rd10;
	shl.b64 	%rd25, %rd2, 2;
	add.s64 	%rd26, %rd24, %rd25;
	st.global.f32 	[%rd26], %f6;
$L__BB1_117:
	ret;

}


// ===== COMPILED SASS (sm_100) =====

	.target	sm_100

	.elftype	@"ET_EXEC"


//--------------------- .note.nv.tkinfo           --------------------------
	.section	.note.nv.tkinfo,"",@"SHT_NOTE"
	.sectionflags	@"SHF_NOTE_NV_TKINFO"
	.tkinfo
        /*0018*/ 	.word	0x00000002
        /*0030*/ 	.string	""
        /*0030*/ 	.string	"ptxas"
        /*0030*/ 	.string	"Cuda compilation tools, release 13.0, V13.0.88"
        /*0030*/ 	.string	"Build cuda_13.0.r13.0/compiler.36424714_0"
        /*0030*/ 	.string	"-arch sm_100 -m 64 "



//--------------------- .note.nv.cuinfo           --------------------------
	.section	.note.nv.cuinfo,"",@"SHT_NOTE"
	.sectionflags	@"SHF_NOTE_NV_CUINFO"
        /*0018*/ 	.short	0x0002
        /*001a*/ 	.short	0x0064
        /*001c*/ 	.short	0x0082
	.zero		2


//--------------------- .nv.info                  --------------------------
	.section	.nv.info,"",@"SHT_CUDA_INFO"
	.align	4


	//----- nvinfo : EIATTR_REGCOUNT
	.align		4
        /*0000*/ 	.byte	0x04, 0x2f
        /*0002*/ 	.short	(.L_10 - .L_9)
	.align		4
.L_9:
        /*0004*/ 	.word	index@(_Z9matrixMulPfS_S_iii)
        /*0008*/ 	.word	0x00000020


	//----- nvinfo : EIATTR_FRAME_SIZE
	.align		4
.L_10:
        /*000c*/ 	.byte	0x04, 0x11
        /*000e*/ 	.short	(.L_12 - .L_11)
	.align		4
.L_11:
        /*0010*/ 	.word	index@(_Z9matrixMulPfS_S_iii)
        /*0014*/ 	.word	0x00000000


	//----- nvinfo : EIATTR_REGCOUNT
	.align		4
.L_12:
        /*0018*/ 	.byte	0x04, 0x2f
        /*001a*/ 	.short	(.L_14 - .L_13)
	.align		4
.L_13:
        /*001c*/ 	.word	index@(_Z16initializeRandomPfimff)
        /*0020*/ 	.word	0x0000001f


	//----- nvinfo : EIATTR_FRAME_SIZE
	.align		4
.L_14:
        /*0024*/ 	.byte	0x04, 0x11
        /*0026*/ 	.short	(.L_16 - .L_15)
	.align		4
.L_15:
        /*0028*/ 	.word	index@(_Z16initializeRandomPfimff)
        /*002c*/ 	.word	0x00000030


	//----- nvinfo : EIATTR_MIN_STACK_SIZE
	.align		4
.L_16:
        /*0030*/ 	.byte	0x04, 0x12
        /*0032*/ 	.short	(.L_18 - .L_17)
	.align		4
.L_17:
        /*0034*/ 	.word	index@(_Z16initializeRandomPfimff)
        /*0038*/ 	.word	0x00000030


	//----- nvinfo : EIATTR_MIN_STACK_SIZE
	.align		4
.L_18:
        /*003c*/ 	.byte	0x04, 0x12
        /*003e*/ 	.short	(.L_20 - .L_19)
	.align		4
.L_19:
        /*0040*/ 	.word	index@(_Z9matrixMulPfS_S_iii)
        /*0044*/ 	.word	0x00000000
.L_20:


//--------------------- .nv.compat                --------------------------
	.section	.nv.compat,"",@"SHT_CUDA_COMPAT_INFO"
	.align	4
        /*0000*/ 	.byte	0x02, 0x09, 0x00, 0x00, 0x02, 0x02, 0x01, 0x00, 0x02, 0x05, 0x05, 0x00, 0x03, 0x07, 0x01, 0x01
        /*0010*/ 	.byte	0x02, 0x03, 0x00, 0x00, 0x02, 0x06, 0x01, 0x00, 0x04, 0x0b, 0x08, 0x00, 0x09, 0x00, 0x00, 0x00
        /*0020*/ 	.byte	0x00, 0x00, 0x00, 0x00


//--------------------- .nv.info._Z16initializeRandomPfimff --------------------------
	.section	.nv.info._Z16initializeRandomPfimff,"",@"SHT_CUDA_INFO"
	.sectionflags	@""
	.align	4


	//----- nvinfo : EIATTR_CUDA_API_VERSION
	.align		4
        /*0000*/ 	.byte	0x04, 0x37
        /*0002*/ 	.short	(.L_22 - .L_21)
.L_21:
        /*0004*/ 	.word	0x00000082


	//----- nvinfo : EIATTR_KPARAM_INFO
	.align		4
.L_22:
        /*0008*/ 	.byte	0x04, 0x17
        /*000a*/ 	.short	(.L_24 - .L_23)
.L_23:
        /*000c*/ 	.word	0x00000000
        /*0010*/ 	.short	0x0004
        /*0012*/ 	.short	0x001c
        /*0014*/ 	.byte	0x00, 0xf0, 0x11, 0x00


	//----- nvinfo : EIATTR_KPARAM_INFO
	.align		4
.L_24:
        /*0018*/ 	.byte	0x04, 0x17
        /*001a*/ 	.short	(.L_26 - .L_25)
.L_25:
        /*001c*/ 	.word	0x00000000
        /*0020*/ 	.short	0x0003
        /*0022*/ 	.short	0x0018
        /*0024*/ 	.byte	0x00, 0xf0, 0x11, 0x00


	//----- nvinfo : EIATTR_KPARAM_INFO
	.align		4
.L_26:
        /*0028*/ 	.byte	0x04, 0x17
        /*002a*/ 	.short	(.L_28 - .L_27)
.L_27:
        /*002c*/ 	.word	0x00000000
        /*0030*/ 	.short	0x0002
        /*0032*/ 	.short	0x0010
        /*0034*/ 	.byte	0x00, 0xf0, 0x21, 0x00


	//----- nvinfo : EIATTR_KPARAM_INFO
	.align		4
.L_28:
        /*0038*/ 	.byte	0x04, 0x17
        /*003a*/ 	.short	(.L_30 - .L_29)
.L_29:
        /*003c*/ 	.word	0x00000000
        /*0040*/ 	.short	0x0001
        /*0042*/ 	.short	0x0008
        /*0044*/ 	.byte	0x00, 0xf0, 0x11, 0x00


	//----- nvinfo : EIATTR_KPARAM_INFO
	.align		4
.L_30:
        /*0048*/ 	.byte	0x04, 0x17
        /*004a*/ 	.short	(.L_32 - .L_31)
.L_31:
        /*004c*/ 	.word	0x00000000
        /*0050*/ 	.short	0x0000
        /*0052*/ 	.short	0x0000
        /*0054*/ 	.byte	0x00, 0xf5, 0x21, 0x00


	//----- nvinfo : EIATTR_SPARSE_MMA_MASK
	.align		4
.L_32:
        /*0058*/ 	.byte	0x03, 0x50
        /*005a*/ 	.short	0x0000


	//----- nvinfo : EIATTR_MAXREG_COUNT
	.align		4
        /*005c*/ 	.byte	0x03, 0x1b
        /*005e*/ 	.short	0x00ff


	//----- nvinfo : EIATTR_MERCURY_ISA_VERSION
	.align		4
        /*0060*/ 	.byte	0x03, 0x5f
        /*0062*/ 	.short	0x0101


	//----- nvinfo : EIATTR_VRC_CTA_INIT_COUNT
	.align		4
        /*0064*/ 	.byte	0x02, 0x4a
	.zero		1
	.zero		1


	//----- nvinfo : EIATTR_EXIT_INSTR_OFFSETS
	.align		4
        /*0068*/ 	.byte	0x04, 0x1c
        /*006a*/ 	.short	(.L_34 - .L_33)


	//   ....[0]....
.L_33:
        /*006c*/ 	.word	0x00000080


	//   ....[1]....
        /*0070*/ 	.word	0x00002830


	//----- nvinfo : EIATTR_CRS_STACK_SIZE
	.align		4
.L_34:
        /*0074*/ 	.byte	0x04, 0x1e
        /*0076*/ 	.short	(.L_36 - .L_35)
.L_35:
        /*0078*/ 	.word	0x00000000


	//----- nvinfo : EIATTR_CBANK_PARAM_SIZE
	.align		4
.L_36:
        /*007c*/ 	.byte	0x03, 0x19
        /*007e*/ 	.short	0x0020


	//----- nvinfo : EIATTR_PARAM_CBANK
	.align		4
        /*0080*/ 	.byte	0x04, 0x0a
        /*0082*/ 	.short	(.L_38 - .L_37)
	.align		4
.L_37:
        /*0084*/ 	.word	index@(.nv.constant0._Z16initializeRandomPfimff)
        /*0088*/ 	.short	0x0380
        /*008a*/ 	.short	0x0020


	//----- nvinfo : EIATTR_SW_WAR
	.align		4
.L_38:
        /*008c*/ 	.byte	0x04, 0x36
        /*008e*/ 	.short	(.L_40 - .L_39)
.L_39:
        /*0090*/ 	.word	0x00000008
.L_40:


//--------------------- .nv.info._Z9matrixMulPfS_S_iii --------------------------
	.section	.nv.info._Z9matrixMulPfS_S_iii,"",@"SHT_CUDA_INFO"
	.sectionflags	@""
	.align	4


	//----- nvinfo : EIATTR_CUDA_API_VERSION
	.align		4
        /*0000*/ 	.byte	0x04, 0x37
        /*0002*/ 	.short	(.L_42 - .L_41)
.L_41:
        /*0004*/ 	.word	0x00000082


	//----- nvinfo : EIATTR_KPARAM_INFO
	.align		4
.L_42:
        /*0008*/ 	.byte	0x04, 0x17
        /*000a*/ 	.short	(.L_44 - .L_43)
.L_43:
        /*000c*/ 	.word	0x00000000
        /*0010*/ 	.short	0x0005
        /*0012*/ 	.short	0x0020
        /*0014*/ 	.byte	0x00, 0xf0, 0x11, 0x00


	//----- nvinfo : EIATTR_KPARAM_INFO
	.align		4
.L_44:
        /*0018*/ 	.byte	0x04, 0x17
        /*001a*/ 	.short	(.L_46 - .L_45)
.L_45:
        /*001c*/ 	.word	0x00000000
        /*0020*/ 	.short	0x0004
        /*0022*/ 	.short	0x001c
        /*0024*/ 	.byte	0x00, 0xf0, 0x11, 0x00


	//----- nvinfo : EIATTR_KPARAM_INFO
	.align		4
.L_46:
        /*0028*/ 	.byte	0x04, 0x17
        /*002a*/ 	.short	(.L_48 - .L_47)
.L_47:
        /*002c*/ 	.word	0x00000000
        /*0030*/ 	.short	0x0003
        /*0032*/ 	.short	0x0018
        /*0034*/ 	.byte	0x00, 0xf0, 0x11, 0x00


	//----- nvinfo : EIATTR_KPARAM_INFO
	.align		4
.L_48:
        /*0038*/ 	.byte	0x04, 0x17
        /*003a*/ 	.short	(.L_50 - .L_49)
.L_49:
        /*003c*/ 	.word	0x00000000
        /*0040*/ 	.short	0x0002
        /*0042*/ 	.short	0x0010
        /*0044*/ 	.byte	0x00, 0xf5, 0x21, 0x00


	//----- nvinfo : EIATTR_KPARAM_INFO
	.align		4
.L_50:
        /*0048*/ 	.byte	0x04, 0x17
        /*004a*/ 	.short	(.L_52 - .L_51)
.L_51:
        /*004c*/ 	.word	0x00000000
        /*0050*/ 	.short	0x0001
        /*0052*/ 	.short	0x0008
        /*0054*/ 	.byte	0x00, 0xf5, 0x21, 0x00


	//----- nvinfo : EIATTR_KPARAM_INFO
	.align		4
.L_52:
        /*0058*/ 	.byte	0x04, 0x17
        /*005a*/ 	.short	(.L_54 - .L_53)
.L_53:
        /*005c*/ 	.word	0x00000000
        /*0060*/ 	.short	0x0000
        /*0062*/ 	.short	0x0000
        /*0064*/ 	.byte	0x00, 0xf5, 0x21, 0x00


	//----- nvinfo : EIATTR_SPARSE_MMA_MASK
	.align		4
.L_54:
        /*0068*/ 	.byte	0x03, 0x50
        /*006a*/ 	.short	0x0000


	//----- nvinfo : EIATTR_MAXREG_COUNT
	.align		4
        /*006c*/ 	.byte	0x03, 0x1b
        /*006e*/ 	.short	0x00ff


	//----- nvinfo : EIATTR_MERCURY_ISA_VERSION
	.align		4
        /*0070*/ 	.byte	0x03, 0x5f
        /*0072*/ 	.short	0x0101


	//----- nvinfo : EIATTR_VRC_CTA_INIT_COUNT
	.align		4
        /*0074*/ 	.byte	0x02, 0x4a
	.zero		1
	.zero		1


	//----- nvinfo : EIATTR_EXIT_INSTR_OFFSETS
	.align		4
        /*0078*/ 	.byte	0x04, 0x1c
        /*007a*/ 	.short	(.L_56 - .L_55)


	//   ....[0]....
.L_55:
        /*007c*/ 	.word	0x000000d0


	//   ....[1]....
        /*0080*/ 	.word	0x000008f0


	//----- nvinfo : EIATTR_CBANK_PARAM_SIZE
	.align		4
.L_56:
        /*0084*/ 	.byte	0x03, 0x19
        /*0086*/ 	.short	0x0024


	//----- nvinfo : EIATTR_PARAM_CBANK
	.align		4
        /*0088*/ 	.byte	0x04, 0x0a
        /*008a*/ 	.short	(.L_58 - .L_57)
	.align		4
.L_57:
        /*008c*/ 	.word	index@(.nv.constant0._Z9matrixMulPfS_S_iii)
        /*0090*/ 	.short	0x0380
        /*0092*/ 	.short	0x0024


	//----- nvinfo : EIATTR_SW_WAR
	.align		4
.L_58:
        /*0094*/ 	.byte	0x04, 0x36
        /*0096*/ 	.short	(.L_60 - .L_59)
.L_59:
        /*0098*/ 	.word	0x00000008
.L_60:


//--------------------- .nv.callgraph             --------------------------
	.section	.nv.callgraph,"",@"SHT_CUDA_CALLGRAPH"
	.align	4
	.sectionentsize	8
	.align		4
        /*0000*/ 	.word	0x00000000
	.align		4
        /*0004*/ 	.word	0xffffffff
	.align		4
        /*0008*/ 	.word	0x00000000
	.align		4
        /*000c*/ 	.word	0xfffffffe
	.align		4
        /*0010*/ 	.word	0x00000000
	.align		4
        /*0014*/ 	.word	0xfffffffd
	.align		4
        /*0018*/ 	.word	0x00000000
	.align		4
        /*001c*/ 	.word	0xfffffffc


//--------------------- .nv.constant4             --------------------------
	.section	.nv.constant4,"a",@progbits
	.align	8
	.align		8
.nv.constant4:
        /*0000*/ 	.dword	precalc_xorwow_matrix
	.align		8
        /*0008*/ 	.dword	precalc_xorwow_offset_matrix
	.align		8
        /*0010*/ 	.dword	mrg32k3aM1
	.align		8
        /*0018*/ 	.dword	mrg32k3aM2
	.align		8
        /*0020*/ 	.dword	mrg32k3aM1SubSeq
	.align		8
        /*0028*/ 	.dword	mrg32k3aM2SubSeq
	.align		8
        /*0030*/ 	.dword	mrg32k3aM1Seq
	.align		8
        /*0038*/ 	.dword	mrg32k3aM2Seq


//--------------------- .nv.constant3             --------------------------
	.section	.nv.constant3,"a",@progbits
	.align	8
.nv.constant3:
	.type		__cr_lgamma_table,@object
	.size		__cr_lgamma_table,(.L_8 - __cr_lgamma_table)
__cr_lgamma_table:
        /*0000*/ 	.byte	0x00, 0x00, 0x00, 0x00, 0x00, 0x00, 0x00, 0x00, 0x00, 0x00, 0x00, 0x00, 0x00, 0x00, 0x00, 0x00
        /*0010*/ 	.byte	0xef, 0x39, 0xfa, 0xfe, 0x42, 0x2e, 0xe6, 0x3f, 0x02, 0x20, 0x2a, 0xfa, 0x0b, 0xab, 0xfc, 0x3f
        /*0020*/ 	.byte	0xf9, 0x2c, 0x92, 0x7c, 0xa7, 0x6c, 0x09, 0x40, 0xc9, 0x79, 0x44, 0x3c, 0x64, 0x26, 0x13, 0x40
        /*0030*/ 	.byte	0xca, 0x01, 0xcf, 0x3a, 0x27, 0x51, 0x1a, 0x40, 0x30, 0xcc, 0x2d, 0xf3, 0xe1, 0x0c, 0x21, 0x40
        /*0040*/ 	.byte	0x0d, 0xb7, 0xfc, 0x82, 0x8e, 0x35, 0x25, 0x40
.L_8:


//--------------------- .text._Z16initializeRandomPfimff --------------------------
	.section	.text._Z16initializeRandomPfimff,"ax",@progbits
	.align	128
        .global         _Z16initializeRandomPfimff
        .type           _Z16initializeRandomPfimff,@function
        .size           _Z16initializeRandomPfimff,(.L_x_17 - _Z16initializeRandomPfimff)
        .other          _Z16initializeRandomPfimff,@"STO_CUDA_ENTRY STV_DEFAULT"
_Z16initializeRandomPfimff:
.text._Z16initializeRandomPfimff:
[----:B------:R-:W0:Y:S01]  /*0000*/  LDC R1, c[0x0][0x37c] ;  /* 0x0000df00ff017b82 */ /* 0x000e220000000800 */
[----:B------:R-:W1:Y:S07]  /*0010*/  S2R R3, SR_TID.X ;  /* 0x0000000000037919 */ /* 0x000e6e0000002100 */
[----:B------:R-:W1:Y:S01]  /*0020*/  S2UR UR4, SR_CTAID.X ;  /* 0x00000000000479c3 */ /* 0x000e620000002500 */
[----:B------:R-:W2:Y:S01]  /*0030*/  LDCU UR5, c[0x0][0x388] ;  /* 0x00007100ff0577ac */ /* 0x000ea20008000800 */
[----:B0-----:R-:W-:-:S06]  /*0040*/  VIADD R1, R1, 0xffffffd0 ;  /* 0xffffffd001017836 */ /* 0x001fcc0000000000 */
[----:B------:R-:W1:Y:S02]  /*0050*/  LDC R10, c[0x0][0x360] ;  /* 0x0000d800ff0a7b82 */ /* 0x000e640000000800 */
[----:B-1----:R-:W-:-:S05]  /*0060*/  IMAD R10, R10, UR4, R3 ;  /* 0x000000040a0a7c24 */ /* 0x002fca000f8e0203 */
[----:B--2---:R-:W-:-:S13]  /*0070*/  ISETP.GE.AND P0, PT, R10, UR5, PT ;  /* 0x000000050a007c0c */ /* 0x004fda000bf06270 */
[----:B------:R-:W-:Y:S05]  /*0080*/  @P0 EXIT ;  /* 0x000000000000094d */ /* 0x000fea0003800000 */
[----:B------:R-:W0:Y:S01]  /*0090*/  LDC.64 R2, c[0x0][0x390] ;  /* 0x0000e400ff027b82 */ /* 0x000e220000000a00 */
[----:B------:R-:W-:Y:S01]  /*00a0*/  ISETP.NE.AND P0, PT, R10, RZ, PT ;  /* 0x000000ff0a00720c */ /* 0x000fe20003f05270 */
[----:B------:R-:W1:Y:S01]  /*00b0*/  LDCU.64 UR6, c[0x0][0x358] ;  /* 0x00006b00ff0677ac */ /* 0x000e620008000a00 */
[----:B------:R-:W-:Y:S01]  /*00c0*/  BSSY.RECONVERGENT B0, `(.L_x_0) ;  /* 0x000025e000007945 */ /* 0x000fe20003800200 */
[----:B0-----:R-:W-:Y:S02]  /*00d0*/  LOP3.LUT R0, R2, 0xaad26b49, RZ, 0x3c, !PT ;  /* 0xaad26b4902007812 */ /* 0x001fe400078e3cff */
[----:B------:R-:W-:-:S03]  /*00e0*/  LOP3.LUT R2, R3, 0xf7dcefdd, RZ, 0x3c, !PT ;  /* 0xf7dcefdd03027812 */ /* 0x000fc600078e3cff */
[----:B------:R-:W-:Y:S02]  /*00f0*/  IMAD R0, R0, 0x4182bed5, RZ ;  /* 0x4182bed500007824 */ /* 0x000fe400078e02ff */
[----:B------:R-:W-:Y:S02]  /*0100*/  IMAD R9, R2, -0x658354e5, RZ ;  /* 0x9a7cab1b02097824 */ /* 0x000fe400078e02ff */
[C---:B------:R-:W-:Y:S01]  /*0110*/  VIADD R5, R0.reuse, 0x583f19 ;  /* 0x00583f1900057836 */ /* 0x040fe20000000000 */
[C---:B------:R-:W-:Y:S01]  /*0120*/  LOP3.LUT R6, R0.reuse, 0x159a55e5, RZ, 0x3c, !PT ;  /* 0x159a55e500067812 */ /* 0x040fe200078e3cff */
[C---:B------:R-:W-:Y:S01]  /*0130*/  VIADD R3, R0.reuse, 0x75bcd15 ;  /* 0x075bcd1500037836 */ /* 0x040fe20000000000 */
[----:B------:R-:W-:Y:S01]  /*0140*/  IADD3 R2, PT, PT, R0, 0x64f0c9, R9 ;  /* 0x0064f0c900027810 */ /* 0x000fe20007ffe009 */
[C---:B------:R-:W-:Y:S01]  /*0150*/  VIADD R7, R9.reuse, 0x1f123bb5 ;  /* 0x1f123bb509077836 */ /* 0x040fe20000000000 */
[----:B------:R-:W-:Y:S02]  /*0160*/  LOP3.LUT R4, R9, 0x5491333, RZ, 0x3c, !PT ;  /* 0x0549133309047812 */ /* 0x000fe400078e3cff */
[----:B------:R-:W-:Y:S01]  /*0170*/  SHF.R.S32.HI R0, RZ, 0x1f, R10 ;  /* 0x0000001fff007819 */ /* 0x000fe2000001140a */
[----:B------:R0:W-:Y:S04]  /*0180*/  STL.64 [R1], R2 ;  /* 0x0000000201007387 */ /* 0x0001e80000100a00 */
[----:B------:R0:W-:Y:S04]  /*0190*/  STL.64 [R1+0x8], R6 ;  /* 0x0000080601007387 */ /* 0x0001e80000100a00 */
[----:B------:R0:W-:Y:S01]  /*01a0*/  STL.64 [R1+0x10], R4 ;  /* 0x0000100401007387 */ /* 0x0001e20000100a00 */
[----:B-1----:R-:W-:Y:S05]  /*01b0*/  @!P0 BRA `(.L_x_1) ;  /* 0x0000002400388947 */ /* 0x002fea0003800000 */
[----:B------:R-:W-:Y:S02]  /*01c0*/  IMAD.MOV.U32 R13, RZ, RZ, R0 ;  /* 0x000000ffff0d7224 */ /* 0x000fe400078e0000 */
[----:B------:R-:W-:Y:S02]  /*01d0*/  IMAD.MOV.U32 R11, RZ, RZ, RZ ;  /* 0x000000ffff0b7224 */ /* 0x000fe400078e00ff */
[----:B0-----:R-:W-:-:S07]  /*01e0*/  IMAD.MOV.U32 R2, RZ, RZ, R10 ;  /* 0x000000ffff027224 */ /* 0x001fce00078e000a */
.L_x_10:
[----:B------:R-:W-:Y:S01]  /*01f0*/  LOP3.LUT R0, R2, 0x3, RZ, 0xc0, !PT ;  /* 0x0000000302007812 */ /* 0x000fe200078ec0ff */
[----:B------:R-:W-:Y:S03]  /*0200*/  BSSY.RECONVERGENT B1, `(.L_x_2) ;  /* 0x0000243000017945 */ /* 0x000fe60003800200 */
[----:B------:R-:W-:-:S04]  /*0210*/  ISETP.NE.U32.AND P0, PT, R0, RZ, PT ;  /* 0x000000ff0000720c */ /* 0x000fc80003f05070 */
[----:B------:R-:W-:-:S13]  /*0220*/  ISETP.NE.AND.EX P0, PT, RZ, RZ, PT, P0 ;  /* 0x000000ffff00720c */ /* 0x000fda0003f05300 */
[----:B0-----:R-:W-:Y:S05]  /*0230*/  @!P0 BRA `(.L_x_3) ;  /* 0x0000002000fc8947 */ /* 0x001fea0003800000 */
[----:B------:R-:W0:Y:S01]  /*0240*/  LDC.64 R8, c[0x4][RZ] ;  /* 0x01000000ff087b82 */ /* 0x000e220000000a00 */
[----:B------:R-:W-:Y:S01]  /*0250*/  IMAD.MOV.U32 R0, RZ, RZ, RZ ;  /* 0x000000ffff007224 */ /* 0x000fe200078e00ff */
[----:B------:R-:W-:Y:S02]  /*0260*/  CS2R R4, SRZ ;  /* 0x0000000000047805 */ /* 0x000fe4000001ff00 */
[----:B------:R-:W-:Y:S01]  /*0270*/  CS2R R6, SRZ ;  /* 0x0000000000067805 */ /* 0x000fe2000001ff00 */
[----:B------:R-:W-:Y:S02]  /*0280*/  IMAD.MOV.U32 R3, RZ, RZ, RZ ;  /* 0x000000ffff037224 */ /* 0x000fe400078e00ff */
[----:B0-----:R-:W-:-:S07]  /*0290*/  IMAD.WIDE.U32 R8, R11, 0xc80, R8 ;  /* 0x00000c800b087825 */ /* 0x001fce00078e0008 */
.L_x_5:
[----:B------:R-:W-:-:S06]  /*02a0*/  IMAD R12, R0, 0x4, R1 ;  /* 0x00000004000c7824 */ /* 0x000fcc00078e0201 */
[----:B------:R-:W5:Y:S01]  /*02b0*/  LDL R12, [R12+0x4] ;  /* 0x000004000c0c7983 */ /* 0x000f620000100800 */
[----:B------:R-:W-:-:S05]  /*02c0*/  UMOV UR4, URZ ;  /* 0x000000ff00047c82 */ /* 0x000fca0008000000 */
.L_x_4:
[----:B-----5:R-:W-:Y:S01]  /*02d0*/  SHF.R.U32.HI R22, RZ, UR4, R12 ;  /* 0x00000004ff167c19 */ /* 0x020fe2000801160c */
[----:B------:R-:W-:-:S03]  /*02e0*/  IMAD.SHL.U32 R14, R0, 0x20, RZ ;  /* 0x00000020000e7824 */ /* 0x000fc600078e00ff */
[----:B------:R-:W-:Y:S01]  /*02f0*/  LOP3.LUT R15, R22, 0x1, RZ, 0xc0, !PT ;  /* 0x00000001160f7812 */ /* 0x000fe200078ec0ff */
[----:B------:R-:W-:-:S03]  /*0300*/  VIADD R14, R14, UR4 ;  /* 0x000000040e0e7c36 */ /* 0x000fc60008000000 */
[----:B------:R-:W-:Y:S01]  /*0310*/  ISETP.NE.U32.AND P0, PT, R15, 0x1, PT ;  /* 0x000000010f00780c */ /* 0x000fe20003f05070 */
[----:B------:R-:W-:-:S03]  /*0320*/  IMAD R15, R14, 0x5, RZ ;  /* 0x000000050e0f7824 */ /* 0x000fc600078e02ff */
[----:B------:R-:W-:Y:S01]  /*0330*/  R2P PR, R22, 0x7e ;  /* 0x0000007e16007804 */ /* 0x000fe20000000000 */
[----:B------:R-:W-:-:S08]  /*0340*/  IMAD.WIDE.U32 R14, R15, 0x4, R8 ;  /* 0x000000040f0e7825 */ /* 0x000fd000078e0008 */
[----:B------:R-:W2:Y:S04]  /*0350*/  @!P0 LDG.E R16, desc[UR6][R14.64+0x10] ;  /* 0x000010060e108981 */ /* 0x000ea8000c1e1900 */
[----:B------:R-:W3:Y:S04]  /*0360*/  @P1 LDG.E R18, desc[UR6][R14.64+0x24] ;  /* 0x000024060e121981 */ /* 0x000ee8000c1e1900 */
[----:B------:R-:W4:Y:S04]  /*0370*/  @P2 LDG.E R20, desc[UR6][R14.64+0x38] ;  /* 0x000038060e142981 */ /* 0x000f28000c1e1900 */
[----:B------:R-:W4:Y:S04]  /*0380*/  @P3 LDG.E R24, desc[UR6][R14.64+0x4c] ;  /* 0x00004c060e183981 */ /* 0x000f28000c1e1900 */
[----:B------:R-:W4:Y:S04]  /*0390*/  @P4 LDG.E R26, desc[UR6][R14.64+0x60] ;  /* 0x000060060e1a4981 */ /* 0x000f28000c1e1900 */
[----:B------:R-:W4:Y:S04]  /*03a0*/  @!P0 LDG.E R17, desc[UR6][R14.64+0x4] ;  /* 0x000004060e118981 */ /* 0x000f28000c1e1900 */
[----:B------:R-:W4:Y:S04]  /*03b0*/  @!P0 LDG.E R19, desc[UR6][R14.64+0xc] ;  /* 0x00000c060e138981 */ /* 0x000f28000c1e1900 */
[----:B------:R-:W4:Y:S04]  /*03c0*/  @P1 LDG.E R21, desc[UR6][R14.64+0x18] ;  /* 0x000018060e151981 */ /* 0x000f28000c1e1900 */
[----:B------:R-:W4:Y:S04]  /*03d0*/  @P3 LDG.E R23, desc[UR6][R14.64+0x40] ;  /* 0x000040060e173981 */ /* 0x000f28000c1e1900 */
[----:B------:R-:W4:Y:S04]  /*03e0*/  @P5 LDG.E R25, desc[UR6][R14.64+0x70] ;  /* 0x000070060e195981 */ /* 0x000f28000c1e1900 */
[----:B------:R-:W4:Y:S01]  /*03f0*/  @P6 LDG.E R28, desc[UR6][R14.64+0x88] ;  /* 0x000088060e1c6981 */ /* 0x000f22000c1e1900 */
[----:B--2---:R-:W-:-:S03]  /*0400*/  @!P0 LOP3.LUT R5, R5, R16, RZ, 0x3c, !PT ;  /* 0x0000001005058212 */ /* 0x004fc600078e3cff */
[----:B------:R-:W2:Y:S01]  /*0410*/  @!P0 LDG.E R16, desc[UR6][R14.64] ;  /* 0x000000060e108981 */ /* 0x000ea2000c1e1900 */
[----:B---3--:R-:W-:-:S03]  /*0420*/  @P1 LOP3.LUT R5, R5, R18, RZ, 0x3c, !PT ;  /* 0x0000001205051212 */ /* 0x008fc600078e3cff */
[----:B------:R-:W3:Y:S01]  /*0430*/  @!P0 LDG.E R18, desc[UR6][R14.64+0x8] ;  /* 0x000008060e128981 */ /* 0x000ee2000c1e1900 */
[----:B----4-:R-:W-:-:S03]  /*0440*/  @P2 LOP3.LUT R5, R5, R20, RZ, 0x3c, !PT ;  /* 0x0000001405052212 */ /* 0x010fc600078e3cff */
[----:B------:R-:W4:Y:S01]  /*0450*/  @P1 LDG.E R20, desc[UR6][R14.64+0x14] ;  /* 0x000014060e141981 */ /* 0x000f22000c1e1900 */
[----:B------:R-:W-:-:S03]  /*0460*/  @P3 LOP3.LUT R5, R5, R24, RZ, 0x3c, !PT ;  /* 0x0000001805053212 */ /* 0x000fc600078e3cff */
[----:B------:R-:W4:Y:S01]  /*0470*/  @P5 LDG.E R24, desc[UR6][R14.64+0x74] ;  /* 0x000074060e185981 */ /* 0x000f22000c1e1900 */
[----:B------:R-:W-:-:S03]  /*0480*/  @P4 LOP3.LUT R5, R5, R26, RZ, 0x3c, !PT ;  /* 0x0000001a05054212 */ /* 0x000fc600078e3cff */
[----:B------:R-:W4:Y:S01]  /*0490*/  @P3 LDG.E R26, desc[UR6][R14.64+0x44] ;  /* 0x000044060e1a3981 */ /* 0x000f22000c1e1900 */
[----:B------:R-:W-:-:S03]  /*04a0*/  @!P0 LOP3.LUT R6, R6, R17, RZ, 0x3c, !PT ;  /* 0x0000001106068212 */ /* 0x000fc600078e3cff */
[----:B------:R-:W4:Y:S01]  /*04b0*/  @P1 LDG.E R17, desc[UR6][R14.64+0x20] ;  /* 0x000020060e111981 */ /* 0x000f22000c1e1900 */
[----:B------:R-:W-:-:S03]  /*04c0*/  @!P0 LOP3.LUT R4, R4, R19, RZ, 0x3c, !PT ;  /* 0x0000001304048212 */ /* 0x000fc600078e3cff */
[----:B------:R-:W4:Y:S01]  /*04d0*/  @P2 LDG.E R19, desc[UR6][R14.64+0x2c] ;  /* 0x00002c060e132981 */ /* 0x000f22000c1e1900 */
[----:B------:R-:W-:-:S03]  /*04e0*/  @P1 LOP3.LUT R6, R6, R21, RZ, 0x3c, !PT ;  /* 0x0000001506061212 */ /* 0x000fc600078e3cff */
[----:B------:R-:W4:Y:S01]  /*04f0*/  @P2 LDG.E R21, desc[UR6][R14.64+0x34] ;  /* 0x000034060e152981 */ /* 0x000f22000c1e1900 */
[----:B--2---:R-:W-:-:S03]  /*0500*/  @!P0 LOP3.LUT R3, R3, R16, RZ, 0x3c, !PT ;  /* 0x0000001003038212 */ /* 0x004fc600078e3cff */
[----:B------:R-:W2:Y:S01]  /*0510*/  @P1 LDG.E R16, desc[UR6][R14.64+0x1c] ;  /* 0x00001c060e101981 */ /* 0x000ea2000c1e1900 */
[----:B---3--:R-:W-:-:S03]  /*0520*/  @!P0 LOP3.LUT R7, R7, R18, RZ, 0x3c, !PT ;  /* 0x0000001207078212 */ /* 0x008fc600078e3cff */
[----:B------:R-:W3:Y:S01]  /*0530*/  @P2 LDG.E R18, desc[UR6][R14.64+0x28] ;  /* 0x000028060e122981 */ /* 0x000ee2000c1e1900 */
[----:B----4-:R-:W-:-:S03]  /*0540*/  @P1 LOP3.LUT R3, R3, R20, RZ, 0x3c, !PT ;  /* 0x0000001403031212 */ /* 0x010fc600078e3cff */
[----:B------:R-:W4:Y:S01]  /*0550*/  @P2 LDG.E R20, desc[UR6][R14.64+0x30] ;  /* 0x000030060e142981 */ /* 0x000f22000c1e1900 */
[----:B------:R-:W-:-:S03]  /*0560*/  @P5 LOP3.LUT R5, R5, R24, RZ, 0x3c, !PT ;  /* 0x0000001805055212 */ /* 0x000fc600078e3cff */
[----:B------:R-:W4:Y:S01]  /*0570*/  @P3 LDG.E R24, desc[UR6][R14.64+0x3c] ;  /* 0x00003c060e183981 */ /* 0x000f22000c1e1900 */
[----:B------:R-:W-:-:S03]  /*0580*/  @P1 LOP3.LUT R4, R4, R17, RZ, 0x3c, !PT ;  /* 0x0000001104041212 */ /* 0x000fc600078e3cff */
[----:B------:R-:W4:Y:S01]  /*0590*/  @P3 LDG.E R17, desc[UR6][R14.64+0x48] ;  /* 0x000048060e113981 */ /* 0x000f22000c1e1900 */
[----:B------:R-:W-:-:S03]  /*05a0*/  @P2 LOP3.LUT R6, R6, R19, RZ, 0x3c, !PT ;  /* 0x0000001306062212 */ /* 0x000fc600078e3cff */
[----:B------:R-:W4:Y:S01]  /*05b0*/  @P4 LDG.E R19, desc[UR6][R14.64+0x54] ;  /* 0x000054060e134981 */ /* 0x000f22000c1e1900 */
[----:B------:R-:W-:Y:S02]  /*05c0*/  @P2 LOP3.LUT R4, R4, R21, RZ, 0x3c, !PT ;  /* 0x0000001504042212 */ /* 0x000fe400078e3cff */
[----:B------:R-:W-:Y:S01]  /*05d0*/  @P3 LOP3.LUT R6, R6, R23, RZ, 0x3c, !PT ;  /* 0x0000001706063212 */ /* 0x000fe200078e3cff */
[----:B------:R-:W4:Y:S04]  /*05e0*/  @P4 LDG.E R21, desc[UR6][R14.64+0x5c] ;  /* 0x00005c060e154981 */ /* 0x000f28000c1e1900 */
[----:B------:R-:W4:Y:S01]  /*05f0*/  @P5 LDG.E R23, desc[UR6][R14.64+0x68] ;  /* 0x000068060e175981 */ /* 0x000f22000c1e1900 */
[----:B--2---:R-:W-:-:S03]  /*0600*/  @P1 LOP3.LUT R7, R7, R16, RZ, 0x3c, !PT ;  /* 0x0000001007071212 */ /* 0x004fc600078e3cff */
[----:B------:R-:W2:Y:S01]  /*0610*/  @P4 LDG.E R16, desc[UR6][R14.64+0x50] ;  /* 0x000050060e104981 */ /* 0x000ea2000c1e1900 */
[----:B---3--:R-:W-:-:S03]  /*0620*/  @P2 LOP3.LUT R3, R3, R18, RZ, 0x3c, !PT ;  /* 0x0000001203032212 */ /* 0x008fc600078e3cff */
[----:B------:R-:W3:Y:S01]  /*0630*/  @P4 LDG.E R18, desc[UR6][R14.64+0x58] ;  /* 0x000058060e124981 */ /* 0x000ee2000c1e1900 */
[----:B----4-:R-:W-:-:S03]  /*0640*/  @P2 LOP3.LUT R7, R7, R20, RZ, 0x3c, !PT ;  /* 0x0000001407072212 */ /* 0x010fc600078e3cff */
[----:B------:R-:W4:Y:S01]  /*0650*/  @P5 LDG.E R20, desc[UR6][R14.64+0x64] ;  /* 0x000064060e145981 */ /* 0x000f22000c1e1900 */
[----:B------:R-:W-:-:S03]  /*0660*/  @P3 LOP3.LUT R3, R3, R24, RZ, 0x3c, !PT ;  /* 0x0000001803033212 */ /* 0x000fc600078e3cff */
[----:B------:R-:W4:Y:S01]  /*0670*/  @P5 LDG.E R24, desc[UR6][R14.64+0x6c] ;  /* 0x00006c060e185981 */ /* 0x000f22000c1e1900 */
[----:B------:R-:W-:Y:S02]  /*0680*/  LOP3.LUT P0, RZ, R22, 0x80, RZ, 0xc0, !PT ;  /* 0x0000008016ff7812 */ /* 0x000fe4000780c0ff */
[----:B------:R-:W-:Y:S02]  /*0690*/  @P3 LOP3.LUT R7, R7, R26, RZ, 0x3c, !PT ;  /* 0x0000001a07073212 */ /* 0x000fe400078e3cff */
[----:B------:R-:W-:Y:S02]  /*06a0*/  @P3 LOP3.LUT R4, R4, R17, RZ, 0x3c, !PT ;  /* 0x0000001104043212 */ /* 0x000fe400078e3cff */
[----:B------:R-:W4:Y:S01]  /*06b0*/  @P6 LDG.E R17, desc[UR6][R14.64+0x7c] ;  /* 0x00007c060e116981 */ /* 0x000f22000c1e1900 */
[----:B------:R-:W-:-:S03]  /*06c0*/  @P4 LOP3.LUT R6, R6, R19, RZ, 0x3c, !PT ;  /* 0x0000001306064212 */ /* 0x000fc600078e3cff */
[----:B------:R-:W4:Y:S01]  /*06d0*/  @P6 LDG.E R19, desc[UR6][R14.64+0x84] ;  /* 0x000084060e136981 */ /* 0x000f22000c1e1900 */
[----:B------:R-:W-:-:S03]  /*06e0*/  @P4 LOP3.LUT R4, R4, R21, RZ, 0x3c, !PT ;  /* 0x0000001504044212 */ /* 0x000fc600078e3cff */
[----:B------:R-:W4:Y:S01]  /*06f0*/  @P0 LDG.E R26, desc[UR6][R14.64+0x9c] ;  /* 0x00009c060e1a0981 */ /* 0x000f22000c1e1900 */
[----:B------:R-:W-:-:S03]  /*0700*/  @P5 LOP3.LUT R6, R6, R23, RZ, 0x3c, !PT ;  /* 0x0000001706065212 */ /* 0x000fc600078e3cff */
        /* <DEDUP_REMOVED lines=10> */
[----:B------:R-:W-:Y:S02]  /*07b0*/  @P5 LOP3.LUT R4, R4, R25, RZ, 0x3c, !PT ;  /* 0x0000001904045212 */ /* 0x000fe400078e3cff */
[----:B------:R-:W-:Y:S02]  /*07c0*/  @P6 LOP3.LUT R5, R5, R28, RZ, 0x3c, !PT ;  /* 0x0000001c05056212 */ /* 0x000fe400078e3cff */
[----:B------:R-:W-:Y:S02]  /*07d0*/  @P6 LOP3.LUT R6, R6, R17, RZ, 0x3c, !PT ;  /* 0x0000001106066212 */ /* 0x000fe400078e3cff */
[----:B------:R-:W-:Y:S02]  /*07e0*/  @P6 LOP3.LUT R4, R4, R19, RZ, 0x3c, !PT ;  /* 0x0000001304046212 */ /* 0x000fe400078e3cff */
[----:B------:R-:W-:Y:S02]  /*07f0*/  @P0 LOP3.LUT R5, R5, R26, RZ, 0x3c, !PT ;  /* 0x0000001a05050212 */ /* 0x000fe400078e3cff */
[----:B------:R-:W-:-:S02]  /*0800*/  @P0 LOP3.LUT R6, R6, R21, RZ, 0x3c, !PT ;  /* 0x0000001506060212 */ /* 0x000fc400078e3cff */
[----:B------:R-:W-:Y:S02]  /*0810*/  @P0 LOP3.LUT R4, R4, R23, RZ, 0x3c, !PT ;  /* 0x0000001704040212 */ /* 0x000fe400078e3cff */
[----:B--2---:R-:W-:Y:S02]  /*0820*/  @P6 LOP3.LUT R3, R3, R16, RZ, 0x3c, !PT ;  /* 0x0000001003036212 */ /* 0x004fe400078e3cff */
[----:B---3--:R-:W-:Y:S02]  /*0830*/  @P6 LOP3.LUT R7, R7, R18, RZ, 0x3c, !PT ;  /* 0x0000001207076212 */ /* 0x008fe400078e3cff */
[----:B----4-:R-:W-:Y:S02]  /*0840*/  @P0 LOP3.LUT R3, R3, R20, RZ, 0x3c, !PT ;  /* 0x0000001403030212 */ /* 0x010fe400078e3cff */
[----:B------:R-:W-:Y:S02]  /*0850*/  @P0 LOP3.LUT R7, R7, R24, RZ, 0x3c, !PT ;  /* 0x0000001807070212 */ /* 0x000fe400078e3cff */
[----:B------:R-:W-:-:S13]  /*0860*/  R2P PR, R22.B1, 0x7f ;  /* 0x0000007f16007804 */ /* 0x000fda0000001000 */
[----:B------:R-:W2:Y:S04]  /*0870*/  @P0 LDG.E R18, desc[UR6][R14.64+0xa0] ;  /* 0x0000a0060e120981 */ /* 0x000ea8000c1e1900 */
[----:B------:R-:W3:Y:S04]  /*0880*/  @P0 LDG.E R19, desc[UR6][R14.64+0xa4] ;  /* 0x0000a4060e130981 */ /* 0x000ee8000c1e1900 */
[----:B------:R-:W4:Y:S04]  /*0890*/  @P0 LDG.E R20, desc[UR6][R14.64+0xa8] ;  /* 0x0000a8060e140981 */ /* 0x000f28000c1e1900 */
[----:B------:R-:W4:Y:S04]  /*08a0*/  @P0 LDG.E R21, desc[UR6][R14.64+0xac] ;  /* 0x0000ac060e150981 */ /* 0x000f28000c1e1900 */
[----:B------:R-:W4:Y:S04]  /*08b0*/  @P0 LDG.E R24, desc[UR6][R14.64+0xb0] ;  /* 0x0000b0060e180981 */ /* 0x000f28000c1e1900 */
[----:B------:R-:W4:Y:S04]  /*08c0*/  @P1 LDG.E R16, desc[UR6][R14.64+0xbc] ;  /* 0x0000bc060e101981 */ /* 0x000f28000c1e1900 */
[----:B------:R-:W4:Y:S04]  /*08d0*/  @P1 LDG.E R26, desc[UR6][R14.64+0xb4] ;  /* 0x0000b4060e1a1981 */ /* 0x000f28000c1e1900 */
        /* <DEDUP_REMOVED lines=11> */
[----:B------:R-:W-:Y:S01]  /*0990*/  LOP3.LUT P0, RZ, R22, 0x8000, RZ, 0xc0, !PT ;  /* 0x0000800016ff7812 */ /* 0x000fe2000780c0ff */
[----:B------:R-:W4:Y:S01]  /*09a0*/  @P2 LDG.E R24, desc[UR6][R14.64+0xd8] ;  /* 0x0000d8060e182981 */ /* 0x000f22000c1e1900 */
[----:B------:R-:W-:-:S03]  /*09b0*/  @P1 LOP3.LUT R7, R7, R16, RZ, 0x3c, !PT ;  /* 0x0000001007071212 */ /* 0x000fc600078e3cff */
[----:B------:R-:W4:Y:S01]  /*09c0*/  @P2 LDG.E R22, desc[UR6][R14.64+0xd0] ;  /* 0x0000d0060e162981 */ /* 0x000f22000c1e1900 */
[----:B------:R-:W-:-:S03]  /*09d0*/  @P1 LOP3.LUT R3, R3, R26, RZ, 0x3c, !PT ;  /* 0x0000001a03031212 */ /* 0x000fc600078e3cff */
[----:B------:R-:W4:Y:S01]  /*09e0*/  @P3 LDG.E R16, desc[UR6][R14.64+0xe4] ;  /* 0x0000e4060e103981 */ /* 0x000f22000c1e1900 */
[----:B------:R-:W-:-:S03]  /*09f0*/  @P1 LOP3.LUT R6, R6, R23, RZ, 0x3c, !PT ;  /* 0x0000001706061212 */ /* 0x000fc600078e3cff */
[----:B------:R-:W4:Y:S01]  /*0a00*/  @P3 LDG.E R26, desc[UR6][R14.64+0xdc] ;  /* 0x0000dc060e1a3981 */ /* 0x000f22000c1e1900 */
[----:B------:R-:W-:-:S03]  /*0a10*/  @P1 LOP3.LUT R4, R4, R17, RZ, 0x3c, !PT ;  /* 0x0000001104041212 */ /* 0x000fc600078e3cff */
        /* <DEDUP_REMOVED lines=43> */
[----:B------:R-:W-:-:S04]  /*0cd0*/  UIADD3 UR4, UPT, UPT, UR4, 0x10, URZ ;  /* 0x0000001004047890 */ /* 0x000fc8000fffe0ff */
[----:B------:R-:W-:Y:S01]  /*0ce0*/  UISETP.NE.AND UP0, UPT, UR4, 0x20, UPT ;  /* 0x000000200400788c */ /* 0x000fe2000bf05270 */
[----:B--2---:R-:W-:Y:S02]  /*0cf0*/  @P5 LOP3.LUT R5, R5, R18, RZ, 0x3c, !PT ;  /* 0x0000001205055212 */ /* 0x004fe400078e3cff */
[----:B---3--:R-:W-:Y:S02]  /*0d00*/  @P6 LOP3.LUT R6, R6, R19, RZ, 0x3c, !PT ;  /* 0x0000001306066212 */ /* 0x008fe400078e3cff */
[----:B----4-:R-:W-:Y:S02]  /*0d10*/  @P6 LOP3.LUT R3, R3, R20, RZ, 0x3c, !PT ;  /* 0x0000001403036212 */ /* 0x010fe400078e3cff */
[----:B------:R-:W-:Y:S02]  /*0d20*/  @P6 LOP3.LUT R4, R4, R21, RZ, 0x3c, !PT ;  /* 0x0000001504046212 */ /* 0x000fe400078e3cff */
[----:B------:R-:W-:Y:S02]  /*0d30*/  @P6 LOP3.LUT R7, R7, R22, RZ, 0x3c, !PT ;  /* 0x0000001607076212 */ /* 0x000fe400078e3cff */
[----:B------:R-:W-:-:S02]  /*0d40*/  @P6 LOP3.LUT R5, R5, R16, RZ, 0x3c, !PT ;  /* 0x0000001005056212 */ /* 0x000fc400078e3cff */
[----:B------:R-:W-:Y:S02]  /*0d50*/  @P0 LOP3.LUT R3, R3, R24, RZ, 0x3c, !PT ;  /* 0x0000001803030212 */ /* 0x000fe400078e3cff */
[----:B------:R-:W-:Y:S02]  /*0d60*/  @P0 LOP3.LUT R5, R5, R28, RZ, 0x3c, !PT ;  /* 0x0000001c05050212 */ /* 0x000fe400078e3cff */
[----:B------:R-:W-:Y:S02]  /*0d70*/  @P0 LOP3.LUT R7, R7, R26, RZ, 0x3c, !PT ;  /* 0x0000001a07070212 */ /* 0x000fe400078e3cff */
[----:B------:R-:W-:Y:S02]  /*0d80*/  @P0 LOP3.LUT R4, R4, R23, RZ, 0x3c, !PT ;  /* 0x0000001704040212 */ /* 0x000fe400078e3cff */
[----:B------:R-:W-:Y:S01]  /*0d90*/  @P0 LOP3.LUT R6, R6, R17, RZ, 0x3c, !PT ;  /* 0x0000001106060212 */ /* 0x000fe200078e3cff */
[----:B------:R-:W-:Y:S06]  /*0da0*/  BRA.U UP0, `(.L_x_4) ;  /* 0xfffffff500487547 */ /* 0x000fec000b83ffff */
[----:B------:R-:W-:-:S05]  /*0db0*/  VIADD R0, R0, 0x1 ;  /* 0x0000000100007836 */ /* 0x000fca0000000000 */
[----:B------:R-:W-:-:S13]  /*0dc0*/  ISETP.NE.AND P0, PT, R0, 0x5, PT ;  /* 0x000000050000780c */ /* 0x000fda0003f05270 */
[----:B------:R-:W-:Y:S05]  /*0dd0*/  @P0 BRA `(.L_x_5) ;  /* 0xfffffff400300947 */ /* 0x000fea000383ffff */
[----:B------:R-:W-:Y:S01]  /*0de0*/  LOP3.LUT R0, R2, 0x3, RZ, 0xc0, !PT ;  /* 0x0000000302007812 */ /* 0x000fe200078ec0ff */
[----:B------:R0:W-:Y:S03]  /*0df0*/  STL.64 [R1+0x8], R6 ;  /* 0x0000080601007387 */ /* 0x0001e60000100a00 */
[----:B------:R-:W-:Y:S01]  /*0e00*/  ISETP.NE.U32.AND P0, PT, R0, 0x1, PT ;  /* 0x000000010000780c */ /* 0x000fe20003f05070 */
[----:B------:R0:W-:Y:S03]  /*0e10*/  STL.64 [R1+0x10], R4 ;  /* 0x0000100401007387 */ /* 0x0001e60000100a00 */
[----:B------:R-:W-:Y:S01]  /*0e20*/  ISETP.NE.AND.EX P0, PT, RZ, RZ, PT, P0 ;  /* 0x000000ffff00720c */ /* 0x000fe20003f05300 */
[----:B------:R0:W-:-:S12]  /*0e30*/  STL [R1+0x4], R3 ;  /* 0x0000040301007387 */ /* 0x0001d80000100800 */
[----:B0-----:R-:W-:Y:S05]  /*0e40*/  @!P0 BRA `(.L_x_3) ;  /* 0x0000001400f88947 */ /* 0x001fea0003800000 */
[----:B------:R-:W-:Y:S01]  /*0e50*/  UMOV UR4, URZ ;  /* 0x000000ff00047c82 */ /* 0x000fe20008000000 */
[----:B------:R-:W-:Y:S01]  /*0e60*/  IMAD.MOV.U32 R0, RZ, RZ, RZ ;  /* 0x000000ffff007224 */ /* 0x000fe200078e00ff */
[----:B------:R-:W-:Y:S01]  /*0e70*/  CS2R R6, SRZ ;  /* 0x0000000000067805 */ /* 0x000fe2000001ff00 */
[----:B------:R-:W-:Y:S02]  /*0e80*/  IMAD.MOV.U32 R4, RZ, RZ, RZ ;  /* 0x000000ffff047224 */ /* 0x000fe400078e00ff */
[----:B------:R-:W-:Y:S02]  /*0e90*/  IMAD.MOV.U32 R3, RZ, RZ, RZ ;  /* 0x000000ffff037224 */ /* 0x000fe400078e00ff */
[----:B------:R-:W-:-:S07]  /*0ea0*/  IMAD.U32 R5, RZ, RZ, UR4 ;  /* 0x00000004ff057e24 */ /* 0x000fce000f8e00ff */
.L_x_7:
[----:B------:R-:W-:-:S06]  /*0eb0*/  IMAD R12, R0, 0x4, R1 ;  /* 0x00000004000c7824 */ /* 0x000fcc00078e0201 */
[----:B------:R-:W5:Y:S01]  /*0ec0*/  LDL R12, [R12+0x4] ;  /* 0x000004000c0c7983 */ /* 0x000f620000100800 */
[----:B------:R-:W-:-:S05]  /*0ed0*/  UMOV UR4, URZ ;  /* 0x000000ff00047c82 */ /* 0x000fca0008000000 */
.L_x_6:
        /* <DEDUP_REMOVED lines=180> */
[----:B------:R0:W-:Y:S03]  /*1a20*/  STL [R1+0x4], R3 ;  /* 0x0000040301007387 */ /* 0x0001e60000100800 */
[----:B------:R-:W-:Y:S01]  /*1a30*/  ISETP.NE.AND.EX P0, PT, RZ, RZ, PT, P0 ;  /* 0x000000ffff00720c */ /* 0x000fe20003f05300 */
[----:B------:R0:W-:-:S12]  /*1a40*/  STL.64 [R1+0x10], R4 ;  /* 0x0000100401007387 */ /* 0x0001d80000100a00 */
[----:B0-----:R-:W-:Y:S05]  /*1a50*/  @P0 BRA `(.L_x_3) ;  /* 0x0000000800f40947 */ /* 0x001fea0003800000 */
[----:B------:R-:W-:Y:S01]  /*1a60*/  UMOV UR4, URZ ;  /* 0x000000ff00047c82 */ /* 0x000fe20008000000 */
[----:B------:R-:W-:Y:S01]  /*1a70*/  IMAD.MOV.U32 R0, RZ, RZ, RZ ;  /* 0x000000ffff007224 */ /* 0x000fe200078e00ff */
[----:B------:R-:W-:Y:S01]  /*1a80*/  CS2R R6, SRZ ;  /* 0x0000000000067805 */ /* 0x000fe2000001ff00 */
[----:B------:R-:W-:Y:S02]  /*1a90*/  IMAD.MOV.U32 R4, RZ, RZ, RZ ;  /* 0x000000ffff047224 */ /* 0x000fe400078e00ff */
[----:B------:R-:W-:Y:S02]  /*1aa0*/  IMAD.MOV.U32 R3, RZ, RZ, RZ ;  /* 0x000000ffff037224 */ /* 0x000fe400078e00ff */
[----:B------:R-:W-:-:S07]  /*1ab0*/  IMAD.U32 R5, RZ, RZ, UR4 ;  /* 0x00000004ff057e24 */ /* 0x000fce000f8e00ff */
.L_x_9:
[----:B------:R-:W-:-:S06]  /*1ac0*/  IMAD R12, R0, 0x4, R1 ;  /* 0x00000004000c7824 */ /* 0x000fcc00078e0201 */
[----:B------:R-:W5:Y:S01]  /*1ad0*/  LDL R12, [R12+0x4] ;  /* 0x000004000c0c7983 */ /* 0x000f620000100800 */
[----:B------:R-:W-:-:S05]  /*1ae0*/  UMOV UR4, URZ ;  /* 0x000000ff00047c82 */ /* 0x000fca0008000000 */
.L_x_8:
        /* <DEDUP_REMOVED lines=177> */
[----:B------:R0:W-:Y:S04]  /*2600*/  STL.64 [R1+0x8], R6 ;  /* 0x0000080601007387 */ /* 0x0001e80000100a00 */
[----:B------:R0:W-:Y:S04]  /*2610*/  STL [R1+0x4], R3 ;  /* 0x0000040301007387 */ /* 0x0001e80000100800 */
[----:B------:R0:W-:Y:S02]  /*2620*/  STL.64 [R1+0x10], R4 ;  /* 0x0000100401007387 */ /* 0x0001e40000100a00 */
.L_x_3:
[----:B------:R-:W-:Y:S05]  /*2630*/  BSYNC.RECONVERGENT B1 ;  /* 0x0000000000017941 */ /* 0x000fea0003800200 */
.L_x_2:
[C---:B------:R-:W-:Y:S01]  /*2640*/  ISETP.GT.U32.AND P0, PT, R2.reuse, 0x3, PT ;  /* 0x000000030200780c */ /* 0x040fe20003f04070 */
[----:B------:R-:W-:Y:S01]  /*2650*/  VIADD R11, R11, 0x1 ;  /* 0x000000010b0b7836 */ /* 0x000fe20000000000 */
[--C-:B------:R-:W-:Y:S02]  /*2660*/  SHF.R.U64 R2, R2, 0x2, R13.reuse ;  /* 0x0000000202027819 */ /* 0x100fe4000000120d */
[----:B------:R-:W-:Y:S02]  /*2670*/  ISETP.GT.U32.AND.EX P0, PT, R13, RZ, PT, P0 ;  /* 0x000000ff0d00720c */ /* 0x000fe40003f04100 */
[----:B------:R-:W-:-:S11]  /*2680*/  SHF.R.U32.HI R13, RZ, 0x2, R13 ;  /* 0x00000002ff0d7819 */ /* 0x000fd6000001160d */
[----:B------:R-:W-:Y:S05]  /*2690*/  @P0 BRA `(.L_x_10) ;  /* 0xffffffd800d40947 */ /* 0x000fea000383ffff */
.L_x_1:
[----:B------:R-:W-:Y:S05]  /*26a0*/  BSYNC.RECONVERGENT B0 ;  /* 0x0000000000007941 */ /* 0x000fea0003800200 */
.L_x_0:
[----:B------:R-:W1:Y:S01]  /*26b0*/  LDC.64 R8, c[0x0][0x390] ;  /* 0x0000e400ff087b82 */ /* 0x000e620000000a00 */
[----:B------:R-:W-:Y:S01]  /*26c0*/  SHF.R.U32.HI R0, RZ, 0x2, R3 ;  /* 0x00000002ff007819 */ /* 0x000fe20000011603 */
[----:B0-----:R-:W-:Y:S01]  /*26d0*/  IMAD.SHL.U32 R7, R5, 0x10, RZ ;  /* 0x0000001005077824 */ /* 0x001fe200078e00ff */
[----:B------:R-:W0:Y:S02]  /*26e0*/  LDCU.64 UR4, c[0x0][0x380] ;  /* 0x00007000ff0477ac */ /* 0x000e240008000a00 */
[----:B------:R-:W-:-:S03]  /*26f0*/  LOP3.LUT R0, R0, R3, RZ, 0x3c, !PT ;  /* 0x0000000300007212 */ /* 0x000fc600078e3cff */
[----:B------:R-:W2:Y:S02]  /*2700*/  LDC.64 R2, c[0x0][0x398] ;  /* 0x0000e600ff027b82 */ /* 0x000ea40000000a00 */
[----:B------:R-:W-:-:S05]  /*2710*/  IMAD.SHL.U32 R4, R0, 0x2, RZ ;  /* 0x0000000200047824 */ /* 0x000fca00078e00ff */
[----:B------:R-:W-:Y:S01]  /*2720*/  LOP3.LUT R4, R0, R4, R7, 0x96, !PT ;  /* 0x0000000400047212 */ /* 0x000fe200078e9607 */
[----:B------:R-:W-:-:S03]  /*2730*/  IMAD.MOV.U32 R7, RZ, RZ, 0x2f800000 ;  /* 0x2f800000ff077424 */ /* 0x000fc600078e00ff */
[----:B------:R-:W-:Y:S02]  /*2740*/  LOP3.LUT R4, R4, R5, RZ, 0x3c, !PT ;  /* 0x0000000504047212 */ /* 0x000fe400078e3cff */
[----:B------:R-:W-:Y:S02]  /*2750*/  SHF.R.S32.HI R5, RZ, 0x1f, R10 ;  /* 0x0000001fff057819 */ /* 0x000fe4000001140a */
[----:B-1----:R-:W-:Y:S02]  /*2760*/  LOP3.LUT R8, R8, 0xaad26b49, RZ, 0x3c, !PT ;  /* 0xaad26b4908087812 */ /* 0x002fe400078e3cff */
[----:B------:R-:W-:-:S03]  /*2770*/  LOP3.LUT R9, R9, 0xf7dcefdd, RZ, 0x3c, !PT ;  /* 0xf7dcefdd09097812 */ /* 0x000fc600078e3cff */
[----:B------:R-:W-:Y:S02]  /*2780*/  IMAD R8, R8, 0x4182bed5, RZ ;  /* 0x4182bed508087824 */ /* 0x000fe400078e02ff */
[----:B------:R-:W-:Y:S02]  /*2790*/  IMAD R9, R9, -0x658354e5, RZ ;  /* 0x9a7cab1b09097824 */ /* 0x000fe400078e02ff */
[----:B--2---:R-:W-:-:S03]  /*27a0*/  FADD R3, R3, -R2 ;  /* 0x8000000203037221 */ /* 0x004fc60000000000 */
[----:B------:R-:W-:-:S04]  /*27b0*/  IADD3 R9, PT, PT, R8, 0x64f0c9, R9 ;  /* 0x0064f0c908097810 */ /* 0x000fc80007ffe009 */
[----:B------:R-:W-:-:S04]  /*27c0*/  IADD3 R4, PT, PT, R9, 0x587c5, R4 ;  /* 0x000587c509047810 */ /* 0x000fc80007ffe004 */
[----:B------:R-:W-:-:S05]  /*27d0*/  I2FP.F32.U32 R4, R4 ;  /* 0x0000000400047245 */ /* 0x000fca0000201000 */
[----:B------:R-:W-:Y:S01]  /*27e0*/  FFMA R7, R4, R7, 1.1641532182693481445e-10 ;  /* 0x2f00000004077423 */ /* 0x000fe20000000007 */
[----:B0-----:R-:W-:-:S03]  /*27f0*/  LEA R4, P0, R10, UR4, 0x2 ;  /* 0x000000040a047c11 */ /* 0x001fc6000f8010ff */
[----:B------:R-:W-:Y:S01]  /*2800*/  FFMA R3, R7, R3, R2 ;  /* 0x0000000307037223 */ /* 0x000fe20000000002 */
[----:B------:R-:W-:-:S05]  /*2810*/  LEA.HI.X R5, R10, UR5, R5, 0x2, P0 ;  /* 0x000000050a057c11 */ /* 0x000fca00080f1405 */
[----:B------:R-:W-:Y:S01]  /*2820*/  STG.E desc[UR6][R4.64], R3 ;  /* 0x0000000304007986 */ /* 0x000fe2000c101906 */
[----:B------:R-:W-:Y:S05]  /*2830*/  EXIT ;  /* 0x000000000000794d */ /* 0x000fea0003800000 */
.L_x_11:
[----:B------:R-:W-:-:S00]  /*2840*/  BRA `(.L_x_11) ;  /* 0xfffffffc00fc7947 */ /* 0x000fc0000383ffff */
[----:B------:R-:W-:-:S00]  /*2850*/  NOP ;  /* 0x0000000000007918 */ /* 0x000fc00000000000 */
        /* <DEDUP_REMOVED lines=10> */
.L_x_17:


//--------------------- .text._Z9matrixMulPfS_S_iii --------------------------
	.section	.text._Z9matrixMulPfS_S_iii,"ax",@progbits
	.align	128
        .global         _Z9matrixMulPfS_S_iii
        .type           _Z9matrixMulPfS_S_iii,@function
        .size           _Z9matrixMulPfS_S_iii,(.L_x_18 - _Z9matrixMulPfS_S_iii)
        .other          _Z9matrixMulPfS_S_iii,@"STO_CUDA_ENTRY STV_DEFAULT"
_Z9matrixMulPfS_S_iii:
.text._Z9matrixMulPfS_S_iii:
[----:B------:R-:W-:Y:S01]  /*0000*/  LDC R1, c[0x0][0x37c] ;  /* 0x0000df00ff017b82 */ /* 0x000fe20000000800 */
[----:B------:R-:W0:Y:S07]  /*0010*/  S2R R5, SR_TID.X ;  /* 0x0000000000057919 */ /* 0x000e2e0000002100 */
[----:B------:R-:W1:Y:S01]  /*0020*/  LDC R16, c[0x0][0x364] ;  /* 0x0000d900ff107b82 */ /* 0x000e620000000800 */
[----:B------:R-:W2:Y:S01]  /*0030*/  LDCU UR6, c[0x0][0x398] ;  /* 0x00007300ff0677ac */ /* 0x000ea20008000800 */
[----:B------:R-:W1:Y:S06]  /*0040*/  S2R R3, SR_TID.Y ;  /* 0x0000000000037919 */ /* 0x000e6c0000002200 */
[----:B------:R-:W0:Y:S08]  /*0050*/  S2UR UR5, SR_CTAID.X ;  /* 0x00000000000579c3 */ /* 0x000e300000002500 */
[----:B------:R-:W0:Y:S08]  /*0060*/  LDC R0, c[0x0][0x360] ;  /* 0x0000d800ff007b82 */ /* 0x000e300000000800 */
[----:B------:R-:W1:Y:S08]  /*0070*/  S2UR UR4, SR_CTAID.Y ;  /* 0x00000000000479c3 */ /* 0x000e700000002600 */
[----:B------:R-:W3:Y:S01]  /*0080*/  LDC R17, c[0x0][0x3a0] ;  /* 0x0000e800ff117b82 */ /* 0x000ee20000000800 */
[----:B0-----:R-:W-:-:S02]  /*0090*/  IMAD R0, R0, UR5, R5 ;  /* 0x0000000500007c24 */ /* 0x001fc4000f8e0205 */
[----:B-1----:R-:W-:-:S03]  /*00a0*/  IMAD R16, R16, UR4, R3 ;  /* 0x0000000410107c24 */ /* 0x002fc6000f8e0203 */
[----:B---3--:R-:W-:-:S04]  /*00b0*/  ISETP.GE.AND P0, PT, R0, R17, PT ;  /* 0x000000110000720c */ /* 0x008fc80003f06270 */
[----:B--2---:R-:W-:-:S13]  /*00c0*/  ISETP.GE.OR P0, PT, R16, UR6, P0 ;  /* 0x0000000610007c0c */ /* 0x004fda0008706670 */
[----:B------:R-:W-:Y:S05]  /*00d0*/  @P0 EXIT ;  /* 0x000000000000094d */ /* 0x000fea0003800000 */
[----:B------:R-:W0:Y:S01]  /*00e0*/  LDC R19, c[0x0][0x39c] ;  /* 0x0000e700ff137b82 */ /* 0x000e220000000800 */
[----:B------:R-:W1:Y:S01]  /*00f0*/  LDCU.64 UR4, c[0x0][0x358] ;  /* 0x00006b00ff0477ac */ /* 0x000e620008000a00 */
[----:B------:R-:W-:Y:S01]  /*0100*/  HFMA2 R24, -RZ, RZ, 0, 0 ;  /* 0x00000000ff187431 */ /* 0x000fe200000001ff */
[----:B0-----:R-:W-:-:S13]  /*0110*/  ISETP.GE.AND P0, PT, R19, 0x1, PT ;  /* 0x000000011300780c */ /* 0x001fda0003f06270 */
[----:B-1----:R-:W-:Y:S05]  /*0120*/  @!P0 BRA `(.L_x_12) ;  /* 0x0000000400e08947 */ /* 0x002fea0003800000 */
[C---:B------:R-:W-:Y:S01]  /*0130*/  ISETP.GE.U32.AND P1, PT, R19.reuse, 0x8, PT ;  /* 0x000000081300780c */ /* 0x040fe20003f26070 */
[----:B------:R-:W-:Y:S01]  /*0140*/  IMAD R20, R16, R19, RZ ;  /* 0x0000001310147224 */ /* 0x000fe200078e02ff */
[----:B------:R-:W-:Y:S02]  /*0150*/  LOP3.LUT R27, R19, 0x7, RZ, 0xc0, !PT ;  /* 0x00000007131b7812 */ /* 0x000fe400078ec0ff */
[----:B------:R-:W-:Y:S02]  /*0160*/  MOV R24, RZ ;  /* 0x000000ff00187202 */ /* 0x000fe40000000f00 */
[----:B------:R-:W-:Y:S02]  /*0170*/  ISETP.NE.AND P0, PT, R27, RZ, PT ;  /* 0x000000ff1b00720c */ /* 0x000fe40003f05270 */
[----:B------:R-:W-:-:S05]  /*0180*/  MOV R21, RZ ;  /* 0x000000ff00157202 */ /* 0x000fca0000000f00 */
[----:B------:R-:W-:Y:S06]  /*0190*/  @!P1 BRA `(.L_x_13) ;  /* 0x0000000000c49947 */ /* 0x000fec0003800000 */
[----:B------:R-:W0:Y:S01]  /*01a0*/  LDC.64 R2, c[0x0][0x380] ;  /* 0x0000e000ff027b82 */ /* 0x000e220000000a00 */
[----:B------:R-:W-:Y:S02]  /*01b0*/  LOP3.LUT R21, R19, 0x7ffffff8, RZ, 0xc0, !PT ;  /* 0x7ffffff813157812 */ /* 0x000fe400078ec0ff */
[----:B------:R-:W-:Y:S02]  /*01c0*/  MOV R24, RZ ;  /* 0x000000ff00187202 */ /* 0x000fe40000000f00 */
[----:B------:R-:W-:Y:S02]  /*01d0*/  MOV R18, R0 ;  /* 0x0000000000127202 */ /* 0x000fe40000000f00 */
[----:B------:R-:W-:Y:S01]  /*01e0*/  IADD3 R22, PT, PT, -R21, RZ, RZ ;  /* 0x000000ff15167210 */ /* 0x000fe20007ffe1ff */
[----:B0-----:R-:W-:-:S03]  /*01f0*/  IMAD.WIDE.U32 R2, R20, 0x4, R2 ;  /* 0x0000000414027825 */ /* 0x001fc600078e0002 */
[----:B------:R-:W-:-:S04]  /*0200*/  IADD3 R4, P1, PT, R2, 0x10, RZ ;  /* 0x0000001002047810 */ /* 0x000fc80007f3e0ff */
[----:B------:R-:W-:-:S09]  /*0210*/  IADD3.X R5, PT, PT, RZ, R3, RZ, P1, !PT ;  /* 0x00000003ff057210 */ /* 0x000fd20000ffe4ff */
.L_x_14:
[----:B------:R-:W0:Y:S01]  /*0220*/  LDC.64 R14, c[0x0][0x388] ;  /* 0x0000e200ff0e7b82 */ /* 0x000e220000000a00 */
[----:B------:R-:W-:Y:S02]  /*0230*/  MOV R2, R4 ;  /* 0x0000000400027202 */ /* 0x000fe40000000f00 */
[----:B------:R-:W-:-:S05]  /*0240*/  MOV R3, R5 ;  /* 0x0000000500037202 */ /* 0x000fca0000000f00 */
[----:B------:R-:W2:Y:S04]  /*0250*/  LDG.E R25, desc[UR4][R2.64+-0x10] ;  /* 0xfffff00402197981 */ /* 0x000ea8000c1e1900 */
[----:B------:R-:W3:Y:S04]  /*0260*/  LDG.E R23, desc[UR4][R2.64+-0xc] ;  /* 0xfffff40402177981 */ /* 0x000ee8000c1e1900 */
[----:B------:R-:W4:Y:S04]  /*0270*/  LDG.E R29, desc[UR4][R2.64+-0x8] ;  /* 0xfffff804021d7981 */ /* 0x000f28000c1e1900 */
[----:B------:R-:W5:Y:S01]  /*0280*/  LDG.E R28, desc[UR4][R2.64+-0x4] ;  /* 0xfffffc04021c7981 */ /* 0x000f62000c1e1900 */
[----:B0-----:R-:W-:-:S05]  /*0290*/  IMAD.WIDE R14, R18, 0x4, R14 ;  /* 0x00000004120e7825 */ /* 0x001fca00078e020e */
[----:B------:R0:W2:Y:S01]  /*02a0*/  LDG.E R26, desc[UR4][R14.64] ;  /* 0x000000040e1a7981 */ /* 0x0000a2000c1e1900 */
[----:B------:R-:W-:-:S04]  /*02b0*/  IMAD.WIDE R12, R17, 0x4, R14 ;  /* 0x00000004110c7825 */ /* 0x000fc800078e020e */
[C---:B------:R-:W-:Y:S02]  /*02c0*/  IMAD.WIDE R4, R17.reuse, 0x4, R12 ;  /* 0x0000000411047825 */ /* 0x040fe400078e020c */
[----:B------:R-:W3:Y:S02]  /*02d0*/  LDG.E R12, desc[UR4][R12.64] ;  /* 0x000000040c0c7981 */ /* 0x000ee4000c1e1900 */
[C---:B------:R-:W-:Y:S02]  /*02e0*/  IMAD.WIDE R8, R17.reuse, 0x4, R4 ;  /* 0x0000000411087825 */ /* 0x040fe400078e0204 */
[----:B------:R-:W4:Y:S02]  /*02f0*/  LDG.E R4, desc[UR4][R4.64] ;  /* 0x0000000404047981 */ /* 0x000f24000c1e1900 */
[C---:B------:R-:W-:Y:S02]  /*0300*/  IMAD.WIDE R6, R17.reuse, 0x4, R8 ;  /* 0x0000000411067825 */ /* 0x040fe400078e0208 */
[----:B------:R-:W5:Y:S02]  /*0310*/  LDG.E R8, desc[UR4][R8.64] ;  /* 0x0000000408087981 */ /* 0x000f64000c1e1900 */
[----:B------:R-:W-:-:S02]  /*0320*/  IMAD.WIDE R10, R17, 0x4, R6 ;  /* 0x00000004110a7825 */ /* 0x000fc400078e0206 */
[----:B------:R-:W5:Y:S04]  /*0330*/  LDG.E R5, desc[UR4][R2.64] ;  /* 0x0000000402057981 */ /* 0x000f68000c1e1900 */
[----:B------:R-:W5:Y:S01]  /*0340*/  LDG.E R6, desc[UR4][R6.64] ;  /* 0x0000000406067981 */ /* 0x000f62000c1e1900 */
[----:B0-----:R-:W-:-:S03]  /*0350*/  IMAD.WIDE R14, R17, 0x4, R10 ;  /* 0x00000004110e7825 */ /* 0x001fc600078e020a */
[----:B------:R-:W5:Y:S04]  /*0360*/  LDG.E R10, desc[UR4][R10.64] ;  /* 0x000000040a0a7981 */ /* 0x000f68000c1e1900 */
[----:B------:R-:W5:Y:S04]  /*0370*/  LDG.E R13, desc[UR4][R14.64] ;  /* 0x000000040e0d7981 */ /* 0x000f68000c1e1900 */
[----:B------:R-:W5:Y:S04]  /*0380*/  LDG.E R7, desc[UR4][R2.64+0x4] ;  /* 0x0000040402077981 */ /* 0x000f68000c1e1900 */
[----:B------:R-:W5:Y:S01]  /*0390*/  LDG.E R9, desc[UR4][R2.64+0xc] ;  /* 0x00000c0402097981 */ /* 0x000f62000c1e1900 */
[----:B--2---:R-:W-:Y:S01]  /*03a0*/  FFMA R26, R25, R26, R24 ;  /* 0x0000001a191a7223 */ /* 0x004fe20000000018 */
[----:B------:R-:W-:-:S02]  /*03b0*/  IMAD.WIDE R24, R17, 0x4, R14 ;  /* 0x0000000411187825 */ /* 0x000fc400078e020e */
[----:B------:R-:W2:Y:S04]  /*03c0*/  LDG.E R14, desc[UR4][R2.64+0x8] ;  /* 0x00000804020e7981 */ /* 0x000ea8000c1e1900 */
[----:B------:R-:W2:Y:S01]  /*03d0*/  LDG.E R24, desc[UR4][R24.64] ;  /* 0x0000000418187981 */ /* 0x000ea2000c1e1900 */
[----:B---3--:R-:W-:Y:S01]  /*03e0*/  FFMA R12, R23, R12, R26 ;  /* 0x0000000c170c7223 */ /* 0x008fe2000000001a */
[----:B------:R-:W-:-:S03]  /*03f0*/  IADD3 R22, PT, PT, R22, 0x8, RZ ;  /* 0x0000000816167810 */ /* 0x000fc60007ffe0ff */
[----:B----4-:R-:W-:Y:S01]  /*0400*/  FFMA R29, R29, R4, R12 ;  /* 0x000000041d1d7223 */ /* 0x010fe2000000000c */
[----:B------:R-:W-:-:S03]  /*0410*/  ISETP.NE.AND P1, PT, R22, RZ, PT ;  /* 0x000000ff1600720c */ /* 0x000fc60003f25270 */
[----:B-----5:R-:W-:Y:S01]  /*0420*/  FFMA R8, R28, R8, R29 ;  /* 0x000000081c087223 */ /* 0x020fe2000000001d */
[----:B------:R-:W-:-:S03]  /*0430*/  IADD3 R4, P2, PT, R2, 0x20, RZ ;  /* 0x0000002002047810 */ /* 0x000fc60007f5e0ff */
[----:B------:R-:W-:Y:S01]  /*0440*/  FFMA R6, R5, R6, R8 ;  /* 0x0000000605067223 */ /* 0x000fe20000000008 */
[----:B------:R-:W-:Y:S02]  /*0450*/  IADD3.X R5, PT, PT, RZ, R3, RZ, P2, !PT ;  /* 0x00000003ff057210 */ /* 0x000fe400017fe4ff */
[----:B------:R-:W-:Y:S01]  /*0460*/  LEA R18, R17, R18, 0x3 ;  /* 0x0000001211127211 */ /* 0x000fe200078e18ff */
[----:B------:R-:W-:-:S04]  /*0470*/  FFMA R7, R7, R10, R6 ;  /* 0x0000000a07077223 */ /* 0x000fc80000000006 */
[----:B--2---:R-:W-:-:S04]  /*0480*/  FFMA R14, R14, R13, R7 ;  /* 0x0000000d0e0e7223 */ /* 0x004fc80000000007 */
[----:B------:R-:W-:Y:S01]  /*0490*/  FFMA R24, R9, R24, R14 ;  /* 0x0000001809187223 */ /* 0x000fe2000000000e */
[----:B------:R-:W-:Y:S06]  /*04a0*/  @P1 BRA `(.L_x_14) ;  /* 0xfffffffc005c1947 */ /* 0x000fec000383ffff */
.L_x_13:
[----:B------:R-:W-:Y:S05]  /*04b0*/  @!P0 BRA `(.L_x_12) ;  /* 0x0000000000fc8947 */ /* 0x000fea0003800000 */
[----:B------:R-:W-:Y:S02]  /*04c0*/  ISETP.GE.U32.AND P1, PT, R27, 0x4, PT ;  /* 0x000000041b00780c */ /* 0x000fe40003f26070 */
[----:B------:R-:W-:-:S04]  /*04d0*/  LOP3.LUT R14, R19, 0x3, RZ, 0xc0, !PT ;  /* 0x00000003130e7812 */ /* 0x000fc800078ec0ff */
[----:B------:R-:W-:-:S07]  /*04e0*/  ISETP.NE.AND P0, PT, R14, RZ, PT ;  /* 0x000000ff0e00720c */ /* 0x000fce0003f05270 */
[----:B------:R-:W-:Y:S06]  /*04f0*/  @!P1 BRA `(.L_x_15) ;  /* 0x00000000006c9947 */ /* 0x000fec0003800000 */
[----:B------:R-:W0:Y:S01]  /*0500*/  LDC.64 R4, c[0x0][0x388] ;  /* 0x0000e200ff047b82 */ /* 0x000e220000000a00 */
[----:B------:R-:W1:Y:S01]  /*0510*/  LDCU.64 UR6, c[0x0][0x380] ;  /* 0x00007000ff0677ac */ /* 0x000e620008000a00 */
[----:B------:R-:W-:Y:S01]  /*0520*/  IMAD R7, R21, R17, R0 ;  /* 0x0000001115077224 */ /* 0x000fe200078e0200 */
[CC--:B------:R-:W-:Y:S02]  /*0530*/  IADD3 R3, PT, PT, R20.reuse, R21.reuse, RZ ;  /* 0x0000001514037210 */ /* 0x0c0fe40007ffe0ff */
[----:B------:R-:W-:-:S03]  /*0540*/  IADD3 R8, P1, PT, R20, R21, RZ ;  /* 0x0000001514087210 */ /* 0x000fc60007f3e0ff */
[----:B------:R-:W2:Y:S01]  /*0550*/  LDC.64 R12, c[0x0][0x380] ;  /* 0x0000e000ff0c7b82 */ /* 0x000ea20000000a00 */
[----:B0-----:R-:W-:-:S04]  /*0560*/  IMAD.WIDE R4, R7, 0x4, R4 ;  /* 0x0000000407047825 */ /* 0x001fc800078e0204 */
[----:B------:R-:W-:Y:S02]  /*0570*/  IMAD.WIDE R6, R17, 0x4, R4 ;  /* 0x0000000411067825 */ /* 0x000fe400078e0204 */
[----:B------:R-:W3:Y:S02]  /*0580*/  LDG.E R4, desc[UR4][R4.64] ;  /* 0x0000000404047981 */ /* 0x000ee4000c1e1900 */
[----:B--2---:R-:W-:Y:S01]  /*0590*/  IMAD.WIDE.U32 R12, R3, 0x4, R12 ;  /* 0x00000004030c7825 */ /* 0x004fe200078e000c */
[----:B------:R-:W-:Y:S02]  /*05a0*/  IADD3.X R3, PT, PT, RZ, RZ, RZ, P1, !PT ;  /* 0x000000ffff037210 */ /* 0x000fe40000ffe4ff */
[----:B-1----:R-:W-:-:S03]  /*05b0*/  LEA R2, P1, R8, UR6, 0x2 ;  /* 0x0000000608027c11 */ /* 0x002fc6000f8210ff */
[----:B------:R-:W3:Y:S01]  /*05c0*/  LDG.E R13, desc[UR4][R12.64] ;  /* 0x000000040c0d7981 */ /* 0x000ee2000c1e1900 */
[----:B------:R-:W-:Y:S01]  /*05d0*/  LEA.HI.X R3, R8, UR7, R3, 0x2, P1 ;  /* 0x0000000708037c11 */ /* 0x000fe200088f1403 */
[C---:B------:R-:W-:Y:S02]  /*05e0*/  IMAD.WIDE R8, R17.reuse, 0x4, R6 ;  /* 0x0000000411087825 */ /* 0x040fe400078e0206 */
[----:B------:R-:W2:Y:S04]  /*05f0*/  LDG.E R6, desc[UR4][R6.64] ;  /* 0x0000000406067981 */ /* 0x000ea8000c1e1900 */
[----:B------:R-:W2:Y:S01]  /*0600*/  LDG.E R15, desc[UR4][R2.64+0x4] ;  /* 0x00000404020f7981 */ /* 0x000ea2000c1e1900 */
[----:B------:R-:W-:-:S03]  /*0610*/  IMAD.WIDE R10, R17, 0x4, R8 ;  /* 0x00000004110a7825 */ /* 0x000fc600078e0208 */
[----:B------:R-:W4:Y:S04]  /*0620*/  LDG.E R22, desc[UR4][R8.64] ;  /* 0x0000000408167981 */ /* 0x000f28000c1e1900 */
[----:B------:R-:W4:Y:S04]  /*0630*/  LDG.E R18, desc[UR4][R2.64+0x8] ;  /* 0x0000080402127981 */ /* 0x000f28000c1e1900 */
[----:B------:R-:W5:Y:S04]  /*0640*/  LDG.E R26, desc[UR4][R2.64+0xc] ;  /* 0x00000c04021a7981 */ /* 0x000f68000c1e1900 */
[----:B------:R-:W5:Y:S01]  /*0650*/  LDG.E R10, desc[UR4][R10.64] ;  /* 0x000000040a0a7981 */ /* 0x000f62000c1e1900 */
[----:B------:R-:W-:Y:S01]  /*0660*/  IADD3 R21, PT, PT, R21, 0x4, RZ ;  /* 0x0000000415157810 */ /* 0x000fe20007ffe0ff */
[----:B---3--:R-:W-:-:S04]  /*0670*/  FFMA R24, R13, R4, R24 ;  /* 0x000000040d187223 */ /* 0x008fc80000000018 */
[----:B--2---:R-:W-:-:S04]  /*0680*/  FFMA R15, R15, R6, R24 ;  /* 0x000000060f0f7223 */ /* 0x004fc80000000018 */
[----:B----4-:R-:W-:-:S04]  /*0690*/  FFMA R15, R18, R22, R15 ;  /* 0x00000016120f7223 */ /* 0x010fc8000000000f */
[----:B-----5:R-:W-:-:S07]  /*06a0*/  FFMA R24, R26, R10, R15 ;  /* 0x0000000a1a187223 */ /* 0x020fce000000000f */
.L_x_15:
[----:B------:R-:W-:Y:S05]  /*06b0*/  @!P0 BRA `(.L_x_12) ;  /* 0x00000000007c8947 */ /* 0x000fea0003800000 */
[----:B------:R-:W-:Y:S01]  /*06c0*/  ISETP.NE.AND P1, PT, R14, 0x1, PT ;  /* 0x000000010e00780c */ /* 0x000fe20003f25270 */
[----:B------:R-:W0:Y:S01]  /*06d0*/  LDC.64 R10, c[0x0][0x380] ;  /* 0x0000e000ff0a7b82 */ /* 0x000e220000000a00 */
[----:B------:R-:W-:-:S04]  /*06e0*/  LOP3.LUT R19, R19, 0x1, RZ, 0xc0, !PT ;  /* 0x0000000113137812 */ /* 0x000fc800078ec0ff */
[----:B------:R-:W-:-:S03]  /*06f0*/  ISETP.NE.U32.AND P0, PT, R19, 0x1, PT ;  /* 0x000000011300780c */ /* 0x000fc60003f05070 */
[----:B------:R-:W1:Y:S04]  /*0700*/  LDC.64 R8, c[0x0][0x388] ;  /* 0x0000e200ff087b82 */ /* 0x000e680000000a00 */
[CC--:B------:R-:W-:Y:S02]  /*0710*/  @P1 IADD3 R13, PT, PT, R20.reuse, R21.reuse, RZ ;  /* 0x00000015140d1210 */ /* 0x0c0fe40007ffe0ff */
[----:B------:R-:W-:Y:S02]  /*0720*/  @P1 IADD3 R12, P2, PT, R20, R21, RZ ;  /* 0x00000015140c1210 */ /* 0x000fe40007f5e0ff */
[----:B------:R-:W2:Y:S02]  /*0730*/  @P1 LDC.64 R2, c[0x0][0x380] ;  /* 0x0000e000ff021b82 */ /* 0x000ea40000000a00 */
[----:B------:R-:W-:-:S06]  /*0740*/  @P1 IADD3.X R14, PT, PT, RZ, RZ, RZ, P2, !PT ;  /* 0x000000ffff0e1210 */ /* 0x000fcc00017fe4ff */
[----:B------:R-:W3:Y:S01]  /*0750*/  LDC.64 R4, c[0x0][0x380] ;  /* 0x0000e000ff047b82 */ /* 0x000ee20000000a00 */
[----:B0-----:R-:W-:-:S04]  /*0760*/  @P1 IMAD.WIDE.U32 R10, R13, 0x4, R10 ;  /* 0x000000040d0a1825 */ /* 0x001fc800078e000a */
[C---:B------:R-:W-:Y:S01]  /*0770*/  @P1 IMAD R13, R21.reuse, R17, R0 ;  /* 0x00000011150d1224 */ /* 0x040fe200078e0200 */
[----:B------:R-:W-:Y:S01]  /*0780*/  @P1 IADD3 R21, PT, PT, R21, 0x2, RZ ;  /* 0x0000000215151810 */ /* 0x000fe20007ffe0ff */
[----:B------:R-:W4:Y:S01]  /*0790*/  @P1 LDG.E R11, desc[UR4][R10.64] ;  /* 0x000000040a0b1981 */ /* 0x000f22000c1e1900 */
[----:B------:R-:W0:Y:S01]  /*07a0*/  LDC.64 R6, c[0x0][0x388] ;  /* 0x0000e200ff067b82 */ /* 0x000e220000000a00 */
[----:B-1----:R-:W-:Y:S01]  /*07b0*/  @P1 IMAD.WIDE R8, R13, 0x4, R8 ;  /* 0x000000040d081825 */ /* 0x002fe200078e0208 */
[----:B------:R-:W-:Y:S02]  /*07c0*/  @!P0 IADD3 R15, PT, PT, R20, R21, RZ ;  /* 0x00000015140f8210 */ /* 0x000fe40007ffe0ff */
[----:B--2---:R-:W-:Y:S01]  /*07d0*/  @P1 LEA R2, P2, R12, R2, 0x2 ;  /* 0x000000020c021211 */ /* 0x004fe200078410ff */
[----:B------:R-:W-:-:S03]  /*07e0*/  @!P0 IMAD R21, R21, R17, R0 ;  /* 0x0000001115158224 */ /* 0x000fc600078e0200 */
[----:B------:R-:W-:Y:S01]  /*07f0*/  @P1 LEA.HI.X R3, R12, R3, R14, 0x2, P2 ;  /* 0x000000030c031211 */ /* 0x000fe200010f140e */
[----:B------:R-:W-:Y:S01]  /*0800*/  @P1 IMAD.WIDE R12, R17, 0x4, R8 ;  /* 0x00000004110c1825 */ /* 0x000fe200078e0208 */
[----:B------:R-:W4:Y:S03]  /*0810*/  @P1 LDG.E R14, desc[UR4][R8.64] ;  /* 0x00000004080e1981 */ /* 0x000f26000c1e1900 */
[----:B---3--:R-:W-:Y:S01]  /*0820*/  @!P0 IMAD.WIDE.U32 R4, R15, 0x4, R4 ;  /* 0x000000040f048825 */ /* 0x008fe200078e0004 */
[----:B------:R-:W2:Y:S04]  /*0830*/  @P1 LDG.E R2, desc[UR4][R2.64+0x4] ;  /* 0x0000040402021981 */ /* 0x000ea8000c1e1900 */
[----:B------:R-:W2:Y:S01]  /*0840*/  @P1 LDG.E R12, desc[UR4][R12.64] ;  /* 0x000000040c0c1981 */ /* 0x000ea2000c1e1900 */
[----:B0-----:R-:W-:-:S03]  /*0850*/  @!P0 IMAD.WIDE R6, R21, 0x4, R6 ;  /* 0x0000000415068825 */ /* 0x001fc600078e0206 */
[----:B------:R-:W3:Y:S04]  /*0860*/  @!P0 LDG.E R5, desc[UR4][R4.64] ;  /* 0x0000000404058981 */ /* 0x000ee8000c1e1900 */
[----:B------:R-:W3:Y:S01]  /*0870*/  @!P0 LDG.E R6, desc[UR4][R6.64] ;  /* 0x0000000406068981 */ /* 0x000ee2000c1e1900 */
[----:B----4-:R-:W-:-:S04]  /*0880*/  @P1 FFMA R11, R11, R14, R24 ;  /* 0x0000000e0b0b1223 */ /* 0x010fc80000000018 */
[----:B--2---:R-:W-:-:S04]  /*0890*/  @P1 FFMA R24, R2, R12, R11 ;  /* 0x0000000c02181223 */ /* 0x004fc8000000000b */
[----:B---3--:R-:W-:-:S07]  /*08a0*/  @!P0 FFMA R24, R5, R6, R24 ;  /* 0x0000000605188223 */ /* 0x008fce0000000018 */
.L_x_12:
[----:B------:R-:W0:Y:S01]  /*08b0*/  LDC.64 R2, c[0x0][0x390] ;  /* 0x0000e400ff027b82 */ /* 0x000e220000000a00 */
[----:B------:R-:W-:-:S04]  /*08c0*/  IMAD R17, R16, R17, R0 ;  /* 0x0000001110117224 */ /* 0x000fc800078e0200 */
[----:B0-----:R-:W-:-:S05]  /*08d0*/  IMAD.WIDE R2, R17, 0x4, R2 ;  /* 0x0000000411027825 */ /* 0x001fca00078e0202 */
[----:B------:R-:W-:Y:S01]  /*08e0*/  STG.E desc[UR4][R2.64], R24 ;  /* 0x0000001802007986 */ /* 0x000fe2000c101904 */
[----:B------:R-:W-:Y:S05]  /*08f0*/  EXIT ;  /* 0x000000000000794d */ /* 0x000fea0003800000 */
.L_x_16:
        /* <DEDUP_REMOVED lines=16> */
.L_x_18:


//--------------------- .nv.global.init           --------------------------
	.section	.nv.global.init,"aw",@progbits
	.align	4
.nv.global.init:
	.type		mrg32k3aM1SubSeq,@object
	.size		mrg32k3aM1SubSeq,(mrg32k3aM2SubSeq - mrg32k3aM1SubSeq)
mrg32k3aM1SubSeq:
        /*0000*/ 	.byte	0x0b, 0xcc, 0xee, 0x04, 0x73, 0x29, 0x8b, 0x6f, 0xf6, 0x53, 0x03, 0xf6, 0x23, 0xf6, 0xea, 0xda
        /* <DEDUP_REMOVED lines=125> */
	.type		mrg32k3aM2SubSeq,@object
	.size		mrg32k3aM2SubSeq,(mrg32k3aM1 - mrg32k3aM2SubSeq)
mrg32k3aM2SubSeq:
        /* <DEDUP_REMOVED lines=126> */
	.type		mrg32k3aM1,@object
	.size		mrg32k3aM1,(mrg32k3aM1Seq - mrg32k3aM1)
mrg32k3aM1:
        /* <DEDUP_REMOVED lines=144> */
	.type		mrg32k3aM1Seq,@object
	.size		mrg32k3aM1Seq,(mrg32k3aM2 - mrg32k3aM1Seq)
mrg32k3aM1Seq:
        /* <DEDUP_REMOVED lines=144> */
	.type		mrg32k3aM2,@object
	.size		mrg32k3aM2,(mrg32k3aM2Seq - mrg32k3aM2)
mrg32k3aM2:
        /* <DEDUP_REMOVED lines=144> */
	.type		mrg32k3aM2Seq,@object
	.size		mrg32k3aM2Seq,(precalc_xorwow_matrix - mrg32k3aM2Seq)
mrg32k3aM2Seq:
        /* <DEDUP_REMOVED lines=144> */
	.type		precalc_xorwow_matrix,@object
	.size		precalc_xorwow_matrix,(precalc_xorwow_offset_matrix - precalc_xorwow_matrix)
precalc_xorwow_matrix:
        /* <DEDUP_REMOVED lines=6400> */
	.type		precalc_xorwow_offset_matrix,@object
	.size		precalc_xorwow_offset_matrix,(.L_1 - precalc_xorwow_offset_matrix)
precalc_xorwow_offset_matrix:
        /* <DEDUP_REMOVED lines=6400> */
.L_1:


//--------------------- .nv.shared.reserved.0     --------------------------
	.section	.nv.shared.reserved.0,"aw",@nobits
	.weak		__nv_reservedSMEM_offset_0_alias
	.size		__nv_reservedSMEM_offset_0_alias, 0, 64
	.other		__nv_reservedSMEM_offset_0_alias,@"STO_CUDA_RESERVED_SHARED STV_DEFAULT"
__nv_reservedSMEM_offset_0_alias:
	.zero		0
	.zero		64


//--------------------- .nv.constant0._Z16initializeRandomPfimff --------------------------
	.section	.nv.constant0._Z16initializeRandomPfimff,"a",@progbits
	.sectionflags	@""
	.align	4
.nv.constant0._Z16initializeRandomPfimff:
	.zero		928


//--------------------- .nv.constant0._Z9matrixMulPfS_S_iii --------------------------
	.section	.nv.constant0._Z9matrixMulPfS_S_iii,"a",@progbits
	.sectionflags	@""
	.align	4
.nv.constant0._Z9matrixMulPfS_S_iii:
	.zero		932


//--------------------- SYMBOLS --------------------------

	.type		.nv.reservedSmem.offset0,@object
	.size		.nv.reservedSmem.offset0,0x4
